	.target	sm_90a

	.elftype	@"ET_EXEC"


//--------------------- .note.nv.tkinfo           --------------------------
	.section	.note.nv.tkinfo,"",@"SHT_NOTE"
	.sectionflags	@"SHF_NOTE_NV_TKINFO"
	.tkinfo
        /*0018*/ 	.word	0x00000002
        /*0030*/ 	.string	""
        /*0030*/ 	.string	"ptxas"
        /*0030*/ 	.string	"Cuda compilation tools, release 13.0, V13.0.88"
        /*0030*/ 	.string	"Build cuda_13.0.r13.0/compiler.36424714_0"
        /*0030*/ 	.string	"-arch sm_90a -m 64 "



//--------------------- .note.nv.cuinfo           --------------------------
	.section	.note.nv.cuinfo,"",@"SHT_NOTE"
	.sectionflags	@"SHF_NOTE_NV_CUINFO"
        /*0018*/ 	.short	0x0002
        /*001a*/ 	.short	0x005a
        /*001c*/ 	.short	0x0082
	.zero		2


//--------------------- .nv.info                  --------------------------
	.section	.nv.info,"",@"SHT_CUDA_INFO"
	.align	4


	//----- nvinfo : EIATTR_REGCOUNT
	.align		4
        /*0000*/ 	.byte	0x04, 0x2f
        /*0002*/ 	.short	(.L_12 - .L_11)
	.align		4
.L_11:
        /*0004*/ 	.word	index@(_ZN7cutlass13device_kernelIN5flash19enable_sm80_to_sm89INS1_16FlashAttnFwdSm80INS1_25CollectiveMainloopFwdSm80ILi8ELi1ELb0EN4cute5tupleIJNS5_1CILi128EEENS7_ILi48EEENS7_ILi256EEEEEELi256ENS_6half_tEfNS_4arch4Sm80ELb1ELb0ELb1ELb1ELb1ELb1ELb1ELb0EEENS1_21CollectiveEpilogueFwdINS6_IJS8_SA_S9_EEENS6_IJNS7_ILi1EEESI_SI_EEESC_SE_Li256ELb1ELb1ELb0ELb0EEENS1_19SingleTileSchedulerILb1ELb0ELb1ELi128EEEEEEEEEvNT_6ParamsE)
        /*0008*/ 	.word	0x00000004


	//----- nvinfo : EIATTR_FRAME_SIZE
	.align		4
.L_12:
        /*000c*/ 	.byte	0x04, 0x11
        /*000e*/ 	.short	(.L_14 - .L_13)
	.align		4
.L_13:
        /*0010*/ 	.word	index@(_ZN7cutlass13device_kernelIN5flash19enable_sm80_to_sm89INS1_16FlashAttnFwdSm80INS1_25CollectiveMainloopFwdSm80ILi8ELi1ELb0EN4cute5tupleIJNS5_1CILi128EEENS7_ILi48EEENS7_ILi256EEEEEELi256ENS_6half_tEfNS_4arch4Sm80ELb1ELb0ELb1ELb1ELb1ELb1ELb1ELb0EEENS1_21CollectiveEpilogueFwdINS6_IJS8_SA_S9_EEENS6_IJNS7_ILi1EEESI_SI_EEESC_SE_Li256ELb1ELb1ELb0ELb0EEENS1_19SingleTileSchedulerILb1ELb0ELb1ELi128EEEEEEEEEvNT_6ParamsE)
        /*0014*/ 	.word	0x00000000


	//----- nvinfo : EIATTR_REGCOUNT
	.align		4
.L_14:
        /*0018*/ 	.byte	0x04, 0x2f
        /*001a*/ 	.short	(.L_16 - .L_15)
	.align		4
.L_15:
        /*001c*/ 	.word	index@(_ZN7cutlass13device_kernelIN5flash19enable_sm80_to_sm89INS1_16FlashAttnFwdSm80INS1_25CollectiveMainloopFwdSm80ILi8ELi1ELb0EN4cute5tupleIJNS5_1CILi128EEENS7_ILi96EEENS7_ILi256EEEEEELi256ENS_6half_tEfNS_4arch4Sm80ELb1ELb0ELb1ELb1ELb1ELb0ELb1ELb0EEENS1_21CollectiveEpilogueFwdINS6_IJS8_SA_S9_EEENS6_IJNS7_ILi1EEESI_SI_EEESC_SE_Li256ELb1ELb1ELb0ELb0EEENS1_19SingleTileSchedulerILb1ELb0ELb1ELi128EEEEEEEEEvNT_6ParamsE)
        /*0020*/ 	.word	0x00000004


	//----- nvinfo : EIATTR_FRAME_SIZE
	.align		4
.L_16:
        /*0024*/ 	.byte	0x04, 0x11
        /*0026*/ 	.short	(.L_18 - .L_17)
	.align		4
.L_17:
        /*0028*/ 	.word	index@(_ZN7cutlass13device_kernelIN5flash19enable_sm80_to_sm89INS1_16FlashAttnFwdSm80INS1_25CollectiveMainloopFwdSm80ILi8ELi1ELb0EN4cute5tupleIJNS5_1CILi128EEENS7_ILi96EEENS7_ILi256EEEEEELi256ENS_6half_tEfNS_4arch4Sm80ELb1ELb0ELb1ELb1ELb1ELb0ELb1ELb0EEENS1_21CollectiveEpilogueFwdINS6_IJS8_SA_S9_EEENS6_IJNS7_ILi1EEESI_SI_EEESC_SE_Li256ELb1ELb1ELb0ELb0EEENS1_19SingleTileSchedulerILb1ELb0ELb1ELi128EEEEEEEEEvNT_6ParamsE)
        /*002c*/ 	.word	0x00000000


	//----- nvinfo : EIATTR_REGCOUNT
	.align		4
.L_18:
        /*0030*/ 	.byte	0x04, 0x2f
        /*0032*/ 	.short	(.L_20 - .L_19)
	.align		4
.L_19:
        /*0034*/ 	.word	index@(_ZN7cutlass13device_kernelIN5flash19enable_sm80_to_sm89INS1_16FlashAttnFwdSm80INS1_25CollectiveMainloopFwdSm80ILi8ELi1ELb0EN4cute5tupleIJNS5_1CILi128EEENS7_ILi96EEENS7_ILi256EEEEEELi256ENS_6half_tEfNS_4arch4Sm80ELb1ELb0ELb1ELb0ELb1ELb0ELb1ELb0EEENS1_21CollectiveEpilogueFwdINS6_IJS8_SA_S9_EEENS6_IJNS7_ILi1EEESI_SI_EEESC_SE_Li256ELb0ELb1ELb0ELb0EEENS1_30DynamicPersistentTileSchedulerILi256ELi256ELb0ELb1ELb0EEEEEEEEEvNT_6ParamsE)
        /*0038*/ 	.word	0x00000004


	//----- nvinfo : EIATTR_FRAME_SIZE
	.align		4
.L_20:
        /*003c*/ 	.byte	0x04, 0x11
        /*003e*/ 	.short	(.L_22 - .L_21)
	.align		4
.L_21:
        /*0040*/ 	.word	index@(_ZN7cutlass13device_kernelIN5flash19enable_sm80_to_sm89INS1_16FlashAttnFwdSm80INS1_25CollectiveMainloopFwdSm80ILi8ELi1ELb0EN4cute5tupleIJNS5_1CILi128EEENS7_ILi96EEENS7_ILi256EEEEEELi256ENS_6half_tEfNS_4arch4Sm80ELb1ELb0ELb1ELb0ELb1ELb0ELb1ELb0EEENS1_21CollectiveEpilogueFwdINS6_IJS8_SA_S9_EEENS6_IJNS7_ILi1EEESI_SI_EEESC_SE_Li256ELb0ELb1ELb0ELb0EEENS1_30DynamicPersistentTileSchedulerILi256ELi256ELb0ELb1ELb0EEEEEEEEEvNT_6ParamsE)
        /*0044*/ 	.word	0x00000000


	//----- nvinfo : EIATTR_REGCOUNT
	.align		4
.L_22:
        /*0048*/ 	.byte	0x04, 0x2f
        /*004a*/ 	.short	(.L_24 - .L_23)
	.align		4
.L_23:
        /*004c*/ 	.word	index@(_ZN7cutlass13device_kernelIN5flash19enable_sm80_to_sm89INS1_16FlashAttnFwdSm80INS1_25CollectiveMainloopFwdSm80ILi8ELi1ELb0EN4cute5tupleIJNS5_1CILi128EEENS7_ILi48EEENS7_ILi256EEEEEELi256ENS_6half_tEfNS_4arch4Sm80ELb0ELb1ELb1ELb1ELb1ELb1ELb1ELb0EEENS1_21CollectiveEpilogueFwdINS6_IJS8_SA_S9_EEENS6_IJNS7_ILi1EEESI_SI_EEESC_SE_Li256ELb1ELb1ELb0ELb0EEENS1_19SingleTileSchedulerILb1ELb0ELb1ELi128EEEEEEEEEvNT_6ParamsE)
        /*0050*/ 	.word	0x00000004


	//----- nvinfo : EIATTR_FRAME_SIZE
	.align		4
.L_24:
        /*0054*/ 	.byte	0x04, 0x11
        /*0056*/ 	.short	(.L_26 - .L_25)
	.align		4
.L_25:
        /*0058*/ 	.word	index@(_ZN7cutlass13device_kernelIN5flash19enable_sm80_to_sm89INS1_16FlashAttnFwdSm80INS1_25CollectiveMainloopFwdSm80ILi8ELi1ELb0EN4cute5tupleIJNS5_1CILi128EEENS7_ILi48EEENS7_ILi256EEEEEELi256ENS_6half_tEfNS_4arch4Sm80ELb0ELb1ELb1ELb1ELb1ELb1ELb1ELb0EEENS1_21CollectiveEpilogueFwdINS6_IJS8_SA_S9_EEENS6_IJNS7_ILi1EEESI_SI_EEESC_SE_Li256ELb1ELb1ELb0ELb0EEENS1_19SingleTileSchedulerILb1ELb0ELb1ELi128EEEEEEEEEvNT_6ParamsE)
        /*005c*/ 	.word	0x00000000


	//----- nvinfo : EIATTR_REGCOUNT
	.align		4
.L_26:
        /*0060*/ 	.byte	0x04, 0x2f
        /*0062*/ 	.short	(.L_28 - .L_27)
	.align		4
.L_27:
        /*0064*/ 	.word	index@(_ZN7cutlass13device_kernelIN5flash19enable_sm80_to_sm89INS1_16FlashAttnFwdSm80INS1_25CollectiveMainloopFwdSm80ILi8ELi1ELb0EN4cute5tupleIJNS5_1CILi128EEENS7_ILi64EEENS7_ILi256EEEEEELi256ENS_6half_tEfNS_4arch4Sm80ELb0ELb1ELb1ELb1ELb1ELb0ELb1ELb0EEENS1_21CollectiveEpilogueFwdINS6_IJS8_SA_S9_EEENS6_IJNS7_ILi1EEESI_SI_EEESC_SE_Li256ELb1ELb1ELb0ELb0EEENS1_19SingleTileSchedulerILb1ELb0ELb1ELi128EEEEEEEEEvNT_6ParamsE)
        /*0068*/ 	.word	0x00000004


	//----- nvinfo : EIATTR_FRAME_SIZE
	.align		4
.L_28:
        /*006c*/ 	.byte	0x04, 0x11
        /*006e*/ 	.short	(.L_30 - .L_29)
	.align		4
.L_29:
        /*0070*/ 	.word	index@(_ZN7cutlass13device_kernelIN5flash19enable_sm80_to_sm89INS1_16FlashAttnFwdSm80INS1_25CollectiveMainloopFwdSm80ILi8ELi1ELb0EN4cute5tupleIJNS5_1CILi128EEENS7_ILi64EEENS7_ILi256EEEEEELi256ENS_6half_tEfNS_4arch4Sm80ELb0ELb1ELb1ELb1ELb1ELb0ELb1ELb0EEENS1_21CollectiveEpilogueFwdINS6_IJS8_SA_S9_EEENS6_IJNS7_ILi1EEESI_SI_EEESC_SE_Li256ELb1ELb1ELb0ELb0EEENS1_19SingleTileSchedulerILb1ELb0ELb1ELi128EEEEEEEEEvNT_6ParamsE)
        /*0074*/ 	.word	0x00000000


	//----- nvinfo : EIATTR_REGCOUNT
	.align		4
.L_30:
        /*0078*/ 	.byte	0x04, 0x2f
        /*007a*/ 	.short	(.L_32 - .L_31)
	.align		4
.L_31:
        /*007c*/ 	.word	index@(_ZN7cutlass13device_kernelIN5flash19enable_sm80_to_sm89INS1_16FlashAttnFwdSm80INS1_25CollectiveMainloopFwdSm80ILi8ELi1ELb0EN4cute5tupleIJNS5_1CILi128EEENS7_ILi64EEENS7_ILi256EEEEEELi256ENS_6half_tEfNS_4arch4Sm80ELb0ELb1ELb1ELb0ELb1ELb0ELb1ELb0EEENS1_21CollectiveEpilogueFwdINS6_IJS8_SA_S9_EEENS6_IJNS7_ILi1EEESI_SI_EEESC_SE_Li256ELb0ELb1ELb0ELb0EEENS1_19SingleTileSchedulerILb0ELb0ELb1ELi128EEEEEEEEEvNT_6ParamsE)
        /*0080*/ 	.word	0x00000004


	//----- nvinfo : EIATTR_FRAME_SIZE
	.align		4
.L_32:
        /*0084*/ 	.byte	0x04, 0x11
        /*0086*/ 	.short	(.L_34 - .L_33)
	.align		4
.L_33:
        /*0088*/ 	.word	index@(_ZN7cutlass13device_kernelIN5flash19enable_sm80_to_sm89INS1_16FlashAttnFwdSm80INS1_25CollectiveMainloopFwdSm80ILi8ELi1ELb0EN4cute5tupleIJNS5_1CILi128EEENS7_ILi64EEENS7_ILi256EEEEEELi256ENS_6half_tEfNS_4arch4Sm80ELb0ELb1ELb1ELb0ELb1ELb0ELb1ELb0EEENS1_21CollectiveEpilogueFwdINS6_IJS8_SA_S9_EEENS6_IJNS7_ILi1EEESI_SI_EEESC_SE_Li256ELb0ELb1ELb0ELb0EEENS1_19SingleTileSchedulerILb0ELb0ELb1ELi128EEEEEEEEEvNT_6ParamsE)
        /*008c*/ 	.word	0x00000000


	//----- nvinfo : EIATTR_REGCOUNT
	.align		4
.L_34:
        /*0090*/ 	.byte	0x04, 0x2f
        /*0092*/ 	.short	(.L_36 - .L_35)
	.align		4
.L_35:
        /*0094*/ 	.word	index@(_ZN7cutlass13device_kernelIN5flash19enable_sm80_to_sm89INS1_16FlashAttnFwdSm80INS1_25CollectiveMainloopFwdSm80ILi8ELi1ELb0EN4cute5tupleIJNS5_1CILi128EEENS7_ILi48EEENS7_ILi256EEEEEELi256ENS_6half_tEfNS_4arch4Sm80ELb0ELb0ELb1ELb1ELb1ELb1ELb1ELb0EEENS1_21CollectiveEpilogueFwdINS6_IJS8_SA_S9_EEENS6_IJNS7_ILi1EEESI_SI_EEESC_SE_Li256ELb1ELb1ELb0ELb0EEENS1_19SingleTileSchedulerILb1ELb0ELb1ELi128EEEEEEEEEvNT_6ParamsE)
        /*0098*/ 	.word	0x00000004


	//----- nvinfo : EIATTR_FRAME_SIZE
	.align		4
.L_36:
        /*009c*/ 	.byte	0x04, 0x11
        /*009e*/ 	.short	(.L_38 - .L_37)
	.align		4
.L_37:
        /*00a0*/ 	.word	index@(_ZN7cutlass13device_kernelIN5flash19enable_sm80_to_sm89INS1_16FlashAttnFwdSm80INS1_25CollectiveMainloopFwdSm80ILi8ELi1ELb0EN4cute5tupleIJNS5_1CILi128EEENS7_ILi48EEENS7_ILi256EEEEEELi256ENS_6half_tEfNS_4arch4Sm80ELb0ELb0ELb1ELb1ELb1ELb1ELb1ELb0EEENS1_21CollectiveEpilogueFwdINS6_IJS8_SA_S9_EEENS6_IJNS7_ILi1EEESI_SI_EEESC_SE_Li256ELb1ELb1ELb0ELb0EEENS1_19SingleTileSchedulerILb1ELb0ELb1ELi128EEEEEEEEEvNT_6ParamsE)
        /*00a4*/ 	.word	0x00000000


	//----- nvinfo : EIATTR_REGCOUNT
	.align		4
.L_38:
        /*00a8*/ 	.byte	0x04, 0x2f
        /*00aa*/ 	.short	(.L_40 - .L_39)
	.align		4
.L_39:
        /*00ac*/ 	.word	index@(_ZN7cutlass13device_kernelIN5flash19enable_sm80_to_sm89INS1_16FlashAttnFwdSm80INS1_25CollectiveMainloopFwdSm80ILi8ELi1ELb0EN4cute5tupleIJNS5_1CILi128EEENS7_ILi96EEENS7_ILi256EEEEEELi256ENS_6half_tEfNS_4arch4Sm80ELb0ELb0ELb1ELb1ELb1ELb0ELb1ELb0EEENS1_21CollectiveEpilogueFwdINS6_IJS8_SA_S9_EEENS6_IJNS7_ILi1EEESI_SI_EEESC_SE_Li256ELb1ELb1ELb0ELb0EEENS1_19SingleTileSchedulerILb1ELb0ELb1ELi128EEEEEEEEEvNT_6ParamsE)
        /*00b0*/ 	.word	0x00000004


	//----- nvinfo : EIATTR_FRAME_SIZE
	.align		4
.L_40:
        /*00b4*/ 	.byte	0x04, 0x11
        /*00b6*/ 	.short	(.L_42 - .L_41)
	.align		4
.L_41:
        /*00b8*/ 	.word	index@(_ZN7cutlass13device_kernelIN5flash19enable_sm80_to_sm89INS1_16FlashAttnFwdSm80INS1_25CollectiveMainloopFwdSm80ILi8ELi1ELb0EN4cute5tupleIJNS5_1CILi128EEENS7_ILi96EEENS7_ILi256EEEEEELi256ENS_6half_tEfNS_4arch4Sm80ELb0ELb0ELb1ELb1ELb1ELb0ELb1ELb0EEENS1_21CollectiveEpilogueFwdINS6_IJS8_SA_S9_EEENS6_IJNS7_ILi1EEESI_SI_EEESC_SE_Li256ELb1ELb1ELb0ELb0EEENS1_19SingleTileSchedulerILb1ELb0ELb1ELi128EEEEEEEEEvNT_6ParamsE)
        /*00bc*/ 	.word	0x00000000


	//----- nvinfo : EIATTR_REGCOUNT
	.align		4
.L_42:
        /*00c0*/ 	.byte	0x04, 0x2f
        /*00c2*/ 	.short	(.L_44 - .L_43)
	.align		4
.L_43:
        /*00c4*/ 	.word	index@(_ZN7cutlass13device_kernelIN5flash19enable_sm80_to_sm89INS1_16FlashAttnFwdSm80INS1_25CollectiveMainloopFwdSm80ILi8ELi1ELb0EN4cute5tupleIJNS5_1CILi128EEENS7_ILi96EEENS7_ILi256EEEEEELi256ENS_6half_tEfNS_4arch4Sm80ELb0ELb0ELb1ELb0ELb1ELb0ELb1ELb0EEENS1_21CollectiveEpilogueFwdINS6_IJS8_SA_S9_EEENS6_IJNS7_ILi1EEESI_SI_EEESC_SE_Li256ELb0ELb1ELb0ELb0EEENS1_19SingleTileSchedulerILb0ELb0ELb1ELi128EEEEEEEEEvNT_6ParamsE)
        /*00c8*/ 	.word	0x00000004


	//----- nvinfo : EIATTR_FRAME_SIZE
	.align		4
.L_44:
        /*00cc*/ 	.byte	0x04, 0x11
        /*00ce*/ 	.short	(.L_46 - .L_45)
	.align		4
.L_45:
        /*00d0*/ 	.word	index@(_ZN7cutlass13device_kernelIN5flash19enable_sm80_to_sm89INS1_16FlashAttnFwdSm80INS1_25CollectiveMainloopFwdSm80ILi8ELi1ELb0EN4cute5tupleIJNS5_1CILi128EEENS7_ILi96EEENS7_ILi256EEEEEELi256ENS_6half_tEfNS_4arch4Sm80ELb0ELb0ELb1ELb0ELb1ELb0ELb1ELb0EEENS1_21CollectiveEpilogueFwdINS6_IJS8_SA_S9_EEENS6_IJNS7_ILi1EEESI_SI_EEESC_SE_Li256ELb0ELb1ELb0ELb0EEENS1_19SingleTileSchedulerILb0ELb0ELb1ELi128EEEEEEEEEvNT_6ParamsE)
        /*00d4*/ 	.word	0x00000000


	//----- nvinfo : EIATTR_REGCOUNT
	.align		4
.L_46:
        /*00d8*/ 	.byte	0x04, 0x2f
        /*00da*/ 	.short	(.L_48 - .L_47)
	.align		4
.L_47:
        /*00dc*/ 	.word	index@(_ZN7cutlass13device_kernelIN5flash19enable_sm80_to_sm89INS1_16FlashAttnFwdSm80INS1_25CollectiveMainloopFwdSm80ILi8ELi1ELb0EN4cute5tupleIJNS5_1CILi128EEENS7_ILi32EEENS7_ILi256EEEEEELi256ENS_6half_tEfNS_4arch4Sm80ELb1ELb0ELb1ELb1ELb1ELb1ELb1ELb0EEENS1_21CollectiveEpilogueFwdINS6_IJS8_SA_S9_EEENS6_IJNS7_ILi1EEESI_SI_EEESC_SE_Li256ELb1ELb1ELb0ELb0EEENS1_19SingleTileSchedulerILb1ELb0ELb1ELi128EEEEEEEEEvNT_6ParamsE)
        /*00e0*/ 	.word	0x00000004


	//----- nvinfo : EIATTR_FRAME_SIZE
	.align		4
.L_48:
        /*00e4*/ 	.byte	0x04, 0x11
        /*00e6*/ 	.short	(.L_50 - .L_49)
	.align		4
.L_49:
        /*00e8*/ 	.word	index@(_ZN7cutlass13device_kernelIN5flash19enable_sm80_to_sm89INS1_16FlashAttnFwdSm80INS1_25CollectiveMainloopFwdSm80ILi8ELi1ELb0EN4cute5tupleIJNS5_1CILi128EEENS7_ILi32EEENS7_ILi256EEEEEELi256ENS_6half_tEfNS_4arch4Sm80ELb1ELb0ELb1ELb1ELb1ELb1ELb1ELb0EEENS1_21CollectiveEpilogueFwdINS6_IJS8_SA_S9_EEENS6_IJNS7_ILi1EEESI_SI_EEESC_SE_Li256ELb1ELb1ELb0ELb0EEENS1_19SingleTileSchedulerILb1ELb0ELb1ELi128EEEEEEEEEvNT_6ParamsE)
        /*00ec*/ 	.word	0x00000000


	//----- nvinfo : EIATTR_REGCOUNT
	.align		4
.L_50:
        /*00f0*/ 	.byte	0x04, 0x2f
        /*00f2*/ 	.short	(.L_52 - .L_51)
	.align		4
.L_51:
        /*00f4*/ 	.word	index@(_ZN7cutlass13device_kernelIN5flash19enable_sm80_to_sm89INS1_16FlashAttnFwdSm80INS1_25CollectiveMainloopFwdSm80ILi8ELi1ELb1EN4cute5tupleIJNS5_1CILi128EEENS7_ILi64EEENS7_ILi256EEEEEELi256ENS_6half_tEfNS_4arch4Sm80ELb1ELb0ELb1ELb1ELb1ELb0ELb1ELb0EEENS1_21CollectiveEpilogueFwdINS6_IJS8_SA_S9_EEENS6_IJNS7_ILi1EEESI_SI_EEESC_SE_Li256ELb1ELb1ELb0ELb0EEENS1_19SingleTileSchedulerILb1ELb0ELb1ELi128EEEEEEEEEvNT_6ParamsE)
        /*00f8*/ 	.word	0x00000004


	//----- nvinfo : EIATTR_FRAME_SIZE
	.align		4
.L_52:
        /*00fc*/ 	.byte	0x04, 0x11
        /*00fe*/ 	.short	(.L_54 - .L_53)
	.align		4
.L_53:
        /*0100*/ 	.word	index@(_ZN7cutlass13device_kernelIN5flash19enable_sm80_to_sm89INS1_16FlashAttnFwdSm80INS1_25CollectiveMainloopFwdSm80ILi8ELi1ELb1EN4cute5tupleIJNS5_1CILi128EEENS7_ILi64EEENS7_ILi256EEEEEELi256ENS_6half_tEfNS_4arch4Sm80ELb1ELb0ELb1ELb1ELb1ELb0ELb1ELb0EEENS1_21CollectiveEpilogueFwdINS6_IJS8_SA_S9_EEENS6_IJNS7_ILi1EEESI_SI_EEESC_SE_Li256ELb1ELb1ELb0ELb0EEENS1_19SingleTileSchedulerILb1ELb0ELb1ELi128EEEEEEEEEvNT_6ParamsE)
        /*0104*/ 	.word	0x00000000


	//----- nvinfo : EIATTR_REGCOUNT
	.align		4
.L_54:
        /*0108*/ 	.byte	0x04, 0x2f
        /*010a*/ 	.short	(.L_56 - .L_55)
	.align		4
.L_55:
        /*010c*/ 	.word	index@(_ZN7cutlass13device_kernelIN5flash19enable_sm80_to_sm89INS1_16FlashAttnFwdSm80INS1_25CollectiveMainloopFwdSm80ILi8ELi1ELb1EN4cute5tupleIJNS5_1CILi128EEENS7_ILi64EEENS7_ILi256EEEEEELi256ENS_6half_tEfNS_4arch4Sm80ELb1ELb0ELb1ELb0ELb1ELb0ELb1ELb0EEENS1_21CollectiveEpilogueFwdINS6_IJS8_SA_S9_EEENS6_IJNS7_ILi1EEESI_SI_EEESC_SE_Li256ELb0ELb1ELb0ELb0EEENS1_30DynamicPersistentTileSchedulerILi256ELi256ELb0ELb1ELb0EEEEEEEEEvNT_6ParamsE)
        /*0110*/ 	.word	0x00000004


	//----- nvinfo : EIATTR_FRAME_SIZE
	.align		4
.L_56:
        /*0114*/ 	.byte	0x04, 0x11
        /*0116*/ 	.short	(.L_58 - .L_57)
	.align		4
.L_57:
        /*0118*/ 	.word	index@(_ZN7cutlass13device_kernelIN5flash19enable_sm80_to_sm89INS1_16FlashAttnFwdSm80INS1_25CollectiveMainloopFwdSm80ILi8ELi1ELb1EN4cute5tupleIJNS5_1CILi128EEENS7_ILi64EEENS7_ILi256EEEEEELi256ENS_6half_tEfNS_4arch4Sm80ELb1ELb0ELb1ELb0ELb1ELb0ELb1ELb0EEENS1_21CollectiveEpilogueFwdINS6_IJS8_SA_S9_EEENS6_IJNS7_ILi1EEESI_SI_EEESC_SE_Li256ELb0ELb1ELb0ELb0EEENS1_30DynamicPersistentTileSchedulerILi256ELi256ELb0ELb1ELb0EEEEEEEEEvNT_6ParamsE)
        /*011c*/ 	.word	0x00000000


	//----- nvinfo : EIATTR_REGCOUNT
	.align		4
.L_58:
        /*0120*/ 	.byte	0x04, 0x2f
        /*0122*/ 	.short	(.L_60 - .L_59)
	.align		4
.L_59:
        /*0124*/ 	.word	index@(_ZN7cutlass13device_kernelIN5flash19enable_sm80_to_sm89INS1_16FlashAttnFwdSm80INS1_25CollectiveMainloopFwdSm80ILi8ELi1ELb0EN4cute5tupleIJNS5_1CILi128EEENS7_ILi32EEENS7_ILi256EEEEEELi256ENS_6half_tEfNS_4arch4Sm80ELb0ELb1ELb1ELb1ELb1ELb1ELb1ELb0EEENS1_21CollectiveEpilogueFwdINS6_IJS8_SA_S9_EEENS6_IJNS7_ILi1EEESI_SI_EEESC_SE_Li256ELb1ELb1ELb0ELb0EEENS1_19SingleTileSchedulerILb1ELb0ELb1ELi128EEEEEEEEEvNT_6ParamsE)
        /*0128*/ 	.word	0x00000004


	//----- nvinfo : EIATTR_FRAME_SIZE
	.align		4
.L_60:
        /*012c*/ 	.byte	0x04, 0x11
        /*012e*/ 	.short	(.L_62 - .L_61)
	.align		4
.L_61:
        /*0130*/ 	.word	index@(_ZN7cutlass13device_kernelIN5flash19enable_sm80_to_sm89INS1_16FlashAttnFwdSm80INS1_25CollectiveMainloopFwdSm80ILi8ELi1ELb0EN4cute5tupleIJNS5_1CILi128EEENS7_ILi32EEENS7_ILi256EEEEEELi256ENS_6half_tEfNS_4arch4Sm80ELb0ELb1ELb1ELb1ELb1ELb1ELb1ELb0EEENS1_21CollectiveEpilogueFwdINS6_IJS8_SA_S9_EEENS6_IJNS7_ILi1EEESI_SI_EEESC_SE_Li256ELb1ELb1ELb0ELb0EEENS1_19SingleTileSchedulerILb1ELb0ELb1ELi128EEEEEEEEEvNT_6ParamsE)
        /*0134*/ 	.word	0x00000000


	//----- nvinfo : EIATTR_REGCOUNT
	.align		4
.L_62:
        /*0138*/ 	.byte	0x04, 0x2f
        /*013a*/ 	.short	(.L_64 - .L_63)
	.align		4
.L_63:
        /*013c*/ 	.word	index@(_ZN7cutlass13device_kernelIN5flash19enable_sm80_to_sm89INS1_16FlashAttnFwdSm80INS1_25CollectiveMainloopFwdSm80ILi8ELi1ELb1EN4cute5tupleIJNS5_1CILi128EEENS7_ILi48EEENS7_ILi256EEEEEELi256ENS_6half_tEfNS_4arch4Sm80ELb0ELb1ELb1ELb1ELb1ELb0ELb1ELb0EEENS1_21CollectiveEpilogueFwdINS6_IJS8_SA_S9_EEENS6_IJNS7_ILi1EEESI_SI_EEESC_SE_Li256ELb1ELb1ELb0ELb0EEENS1_19SingleTileSchedulerILb1ELb0ELb1ELi128EEEEEEEEEvNT_6ParamsE)
        /*0140*/ 	.word	0x00000004


	//----- nvinfo : EIATTR_FRAME_SIZE
	.align		4
.L_64:
        /*0144*/ 	.byte	0x04, 0x11
        /*0146*/ 	.short	(.L_66 - .L_65)
	.align		4
.L_65:
        /*0148*/ 	.word	index@(_ZN7cutlass13device_kernelIN5flash19enable_sm80_to_sm89INS1_16FlashAttnFwdSm80INS1_25CollectiveMainloopFwdSm80ILi8ELi1ELb1EN4cute5tupleIJNS5_1CILi128EEENS7_ILi48EEENS7_ILi256EEEEEELi256ENS_6half_tEfNS_4arch4Sm80ELb0ELb1ELb1ELb1ELb1ELb0ELb1ELb0EEENS1_21CollectiveEpilogueFwdINS6_IJS8_SA_S9_EEENS6_IJNS7_ILi1EEESI_SI_EEESC_SE_Li256ELb1ELb1ELb0ELb0EEENS1_19SingleTileSchedulerILb1ELb0ELb1ELi128EEEEEEEEEvNT_6ParamsE)
        /*014c*/ 	.word	0x00000000


	//----- nvinfo : EIATTR_REGCOUNT
	.align		4
.L_66:
        /*0150*/ 	.byte	0x04, 0x2f
        /*0152*/ 	.short	(.L_68 - .L_67)
	.align		4
.L_67:
        /*0154*/ 	.word	index@(_ZN7cutlass13device_kernelIN5flash19enable_sm80_to_sm89INS1_16FlashAttnFwdSm80INS1_25CollectiveMainloopFwdSm80ILi8ELi1ELb1EN4cute5tupleIJNS5_1CILi128EEENS7_ILi48EEENS7_ILi256EEEEEELi256ENS_6half_tEfNS_4arch4Sm80ELb0ELb1ELb1ELb0ELb1ELb0ELb1ELb0EEENS1_21CollectiveEpilogueFwdINS6_IJS8_SA_S9_EEENS6_IJNS7_ILi1EEESI_SI_EEESC_SE_Li256ELb0ELb1ELb0ELb0EEENS1_19SingleTileSchedulerILb0ELb0ELb1ELi128EEEEEEEEEvNT_6ParamsE)
        /*0158*/ 	.word	0x00000004


	//----- nvinfo : EIATTR_FRAME_SIZE
	.align		4
.L_68:
        /*015c*/ 	.byte	0x04, 0x11
        /*015e*/ 	.short	(.L_70 - .L_69)
	.align		4
.L_69:
        /*0160*/ 	.word	index@(_ZN7cutlass13device_kernelIN5flash19enable_sm80_to_sm89INS1_16FlashAttnFwdSm80INS1_25CollectiveMainloopFwdSm80ILi8ELi1ELb1EN4cute5tupleIJNS5_1CILi128EEENS7_ILi48EEENS7_ILi256EEEEEELi256ENS_6half_tEfNS_4arch4Sm80ELb0ELb1ELb1ELb0ELb1ELb0ELb1ELb0EEENS1_21CollectiveEpilogueFwdINS6_IJS8_SA_S9_EEENS6_IJNS7_ILi1EEESI_SI_EEESC_SE_Li256ELb0ELb1ELb0ELb0EEENS1_19SingleTileSchedulerILb0ELb0ELb1ELi128EEEEEEEEEvNT_6ParamsE)
        /*0164*/ 	.word	0x00000000


	//----- nvinfo : EIATTR_REGCOUNT
	.align		4
.L_70:
        /*0168*/ 	.byte	0x04, 0x2f
        /*016a*/ 	.short	(.L_72 - .L_71)
	.align		4
.L_71:
        /*016c*/ 	.word	index@(_ZN7cutlass13device_kernelIN5flash19enable_sm80_to_sm89INS1_16FlashAttnFwdSm80INS1_25CollectiveMainloopFwdSm80ILi8ELi1ELb0EN4cute5tupleIJNS5_1CILi128EEENS7_ILi32EEENS7_ILi256EEEEEELi256ENS_6half_tEfNS_4arch4Sm80ELb0ELb0ELb1ELb1ELb1ELb1ELb1ELb0EEENS1_21CollectiveEpilogueFwdINS6_IJS8_SA_S9_EEENS6_IJNS7_ILi1EEESI_SI_EEESC_SE_Li256ELb1ELb1ELb0ELb0EEENS1_19SingleTileSchedulerILb1ELb0ELb1ELi128EEEEEEEEEvNT_6ParamsE)
        /*0170*/ 	.word	0x00000004


	//----- nvinfo : EIATTR_FRAME_SIZE
	.align		4
.L_72:
        /*0174*/ 	.byte	0x04, 0x11
        /*0176*/ 	.short	(.L_74 - .L_73)
	.align		4
.L_73:
        /*0178*/ 	.word	index@(_ZN7cutlass13device_kernelIN5flash19enable_sm80_to_sm89INS1_16FlashAttnFwdSm80INS1_25CollectiveMainloopFwdSm80ILi8ELi1ELb0EN4cute5tupleIJNS5_1CILi128EEENS7_ILi32EEENS7_ILi256EEEEEELi256ENS_6half_tEfNS_4arch4Sm80ELb0ELb0ELb1ELb1ELb1ELb1ELb1ELb0EEENS1_21CollectiveEpilogueFwdINS6_IJS8_SA_S9_EEENS6_IJNS7_ILi1EEESI_SI_EEESC_SE_Li256ELb1ELb1ELb0ELb0EEENS1_19SingleTileSchedulerILb1ELb0ELb1ELi128EEEEEEEEEvNT_6ParamsE)
        /*017c*/ 	.word	0x00000000


	//----- nvinfo : EIATTR_REGCOUNT
	.align		4
.L_74:
        /*0180*/ 	.byte	0x04, 0x2f
        /*0182*/ 	.short	(.L_76 - .L_75)
	.align		4
.L_75:
        /*0184*/ 	.word	index@(_ZN7cutlass13device_kernelIN5flash19enable_sm80_to_sm89INS1_16FlashAttnFwdSm80INS1_25CollectiveMainloopFwdSm80ILi8ELi1ELb1EN4cute5tupleIJNS5_1CILi128EEENS7_ILi64EEENS7_ILi256EEEEEELi256ENS_6half_tEfNS_4arch4Sm80ELb0ELb0ELb1ELb1ELb1ELb0ELb1ELb0EEENS1_21CollectiveEpilogueFwdINS6_IJS8_SA_S9_EEENS6_IJNS7_ILi1EEESI_SI_EEESC_SE_Li256ELb1ELb1ELb0ELb0EEENS1_19SingleTileSchedulerILb1ELb0ELb1ELi128EEEEEEEEEvNT_6ParamsE)
        /*0188*/ 	.word	0x00000004


	//----- nvinfo : EIATTR_FRAME_SIZE
	.align		4
.L_76:
        /*018c*/ 	.byte	0x04, 0x11
        /*018e*/ 	.short	(.L_78 - .L_77)
	.align		4
.L_77:
        /*0190*/ 	.word	index@(_ZN7cutlass13device_kernelIN5flash19enable_sm80_to_sm89INS1_16FlashAttnFwdSm80INS1_25CollectiveMainloopFwdSm80ILi8ELi1ELb1EN4cute5tupleIJNS5_1CILi128EEENS7_ILi64EEENS7_ILi256EEEEEELi256ENS_6half_tEfNS_4arch4Sm80ELb0ELb0ELb1ELb1ELb1ELb0ELb1ELb0EEENS1_21CollectiveEpilogueFwdINS6_IJS8_SA_S9_EEENS6_IJNS7_ILi1EEESI_SI_EEESC_SE_Li256ELb1ELb1ELb0ELb0EEENS1_19SingleTileSchedulerILb1ELb0ELb1ELi128EEEEEEEEEvNT_6ParamsE)
        /*0194*/ 	.word	0x00000000


	//----- nvinfo : EIATTR_REGCOUNT
	.align		4
.L_78:
        /*0198*/ 	.byte	0x04, 0x2f
        /*019a*/ 	.short	(.L_80 - .L_79)
	.align		4
.L_79:
        /*019c*/ 	.word	index@(_ZN7cutlass13device_kernelIN5flash19enable_sm80_to_sm89INS1_16FlashAttnFwdSm80INS1_25CollectiveMainloopFwdSm80ILi8ELi1ELb1EN4cute5tupleIJNS5_1CILi128EEENS7_ILi64EEENS7_ILi256EEEEEELi256ENS_6half_tEfNS_4arch4Sm80ELb0ELb0ELb1ELb0ELb1ELb0ELb1ELb0EEENS1_21CollectiveEpilogueFwdINS6_IJS8_SA_S9_EEENS6_IJNS7_ILi1EEESI_SI_EEESC_SE_Li256ELb0ELb1ELb0ELb0EEENS1_19SingleTileSchedulerILb0ELb0ELb1ELi128EEEEEEEEEvNT_6ParamsE)
        /*01a0*/ 	.word	0x00000004


	//----- nvinfo : EIATTR_FRAME_SIZE
	.align		4
.L_80:
        /*01a4*/ 	.byte	0x04, 0x11
        /*01a6*/ 	.short	(.L_82 - .L_81)
	.align		4
.L_81:
        /*01a8*/ 	.word	index@(_ZN7cutlass13device_kernelIN5flash19enable_sm80_to_sm89INS1_16FlashAttnFwdSm80INS1_25CollectiveMainloopFwdSm80ILi8ELi1ELb1EN4cute5tupleIJNS5_1CILi128EEENS7_ILi64EEENS7_ILi256EEEEEELi256ENS_6half_tEfNS_4arch4Sm80ELb0ELb0ELb1ELb0ELb1ELb0ELb1ELb0EEENS1_21CollectiveEpilogueFwdINS6_IJS8_SA_S9_EEENS6_IJNS7_ILi1EEESI_SI_EEESC_SE_Li256ELb0ELb1ELb0ELb0EEENS1_19SingleTileSchedulerILb0ELb0ELb1ELi128EEEEEEEEEvNT_6ParamsE)
        /*01ac*/ 	.word	0x00000000


	//----- nvinfo : EIATTR_MIN_STACK_SIZE
	.align		4
.L_82:
        /*01b0*/ 	.byte	0x04, 0x12
        /*01b2*/ 	.short	(.L_84 - .L_83)
	.align		4
.L_83:
        /*01b4*/ 	.word	index@(_ZN7cutlass13device_kernelIN5flash19enable_sm80_to_sm89INS1_16FlashAttnFwdSm80INS1_25CollectiveMainloopFwdSm80ILi8ELi1ELb1EN4cute5tupleIJNS5_1CILi128EEENS7_ILi64EEENS7_ILi256EEEEEELi256ENS_6half_tEfNS_4arch4Sm80ELb0ELb0ELb1ELb0ELb1ELb0ELb1ELb0EEENS1_21CollectiveEpilogueFwdINS6_IJS8_SA_S9_EEENS6_IJNS7_ILi1EEESI_SI_EEESC_SE_Li256ELb0ELb1ELb0ELb0EEENS1_19SingleTileSchedulerILb0ELb0ELb1ELi128EEEEEEEEEvNT_6ParamsE)
        /*01b8*/ 	.word	0x00000000


	//----- nvinfo : EIATTR_MIN_STACK_SIZE
	.align		4
.L_84:
        /*01bc*/ 	.byte	0x04, 0x12
        /*01be*/ 	.short	(.L_86 - .L_85)
	.align		4
.L_85:
        /*01c0*/ 	.word	index@(_ZN7cutlass13device_kernelIN5flash19enable_sm80_to_sm89INS1_16FlashAttnFwdSm80INS1_25CollectiveMainloopFwdSm80ILi8ELi1ELb1EN4cute5tupleIJNS5_1CILi128EEENS7_ILi64EEENS7_ILi256EEEEEELi256ENS_6half_tEfNS_4arch4Sm80ELb0ELb0ELb1ELb1ELb1ELb0ELb1ELb0EEENS1_21CollectiveEpilogueFwdINS6_IJS8_SA_S9_EEENS6_IJNS7_ILi1EEESI_SI_EEESC_SE_Li256ELb1ELb1ELb0ELb0EEENS1_19SingleTileSchedulerILb1ELb0ELb1ELi128EEEEEEEEEvNT_6ParamsE)
        /*01c4*/ 	.word	0x00000000


	//----- nvinfo : EIATTR_MIN_STACK_SIZE
	.align		4
.L_86:
        /*01c8*/ 	.byte	0x04, 0x12
        /*01ca*/ 	.short	(.L_88 - .L_87)
	.align		4
.L_87:
        /*01cc*/ 	.word	index@(_ZN7cutlass13device_kernelIN5flash19enable_sm80_to_sm89INS1_16FlashAttnFwdSm80INS1_25CollectiveMainloopFwdSm80ILi8ELi1ELb0EN4cute5tupleIJNS5_1CILi128EEENS7_ILi32EEENS7_ILi256EEEEEELi256ENS_6half_tEfNS_4arch4Sm80ELb0ELb0ELb1ELb1ELb1ELb1ELb1ELb0EEENS1_21CollectiveEpilogueFwdINS6_IJS8_SA_S9_EEENS6_IJNS7_ILi1EEESI_SI_EEESC_SE_Li256ELb1ELb1ELb0ELb0EEENS1_19SingleTileSchedulerILb1ELb0ELb1ELi128EEEEEEEEEvNT_6ParamsE)
        /*01d0*/ 	.word	0x00000000


	//----- nvinfo : EIATTR_MIN_STACK_SIZE
	.align		4
.L_88:
        /*01d4*/ 	.byte	0x04, 0x12
        /*01d6*/ 	.short	(.L_90 - .L_89)
	.align		4
.L_89:
        /*01d8*/ 	.word	index@(_ZN7cutlass13device_kernelIN5flash19enable_sm80_to_sm89INS1_16FlashAttnFwdSm80INS1_25CollectiveMainloopFwdSm80ILi8ELi1ELb1EN4cute5tupleIJNS5_1CILi128EEENS7_ILi48EEENS7_ILi256EEEEEELi256ENS_6half_tEfNS_4arch4Sm80ELb0ELb1ELb1ELb0ELb1ELb0ELb1ELb0EEENS1_21CollectiveEpilogueFwdINS6_IJS8_SA_S9_EEENS6_IJNS7_ILi1EEESI_SI_EEESC_SE_Li256ELb0ELb1ELb0ELb0EEENS1_19SingleTileSchedulerILb0ELb0ELb1ELi128EEEEEEEEEvNT_6ParamsE)
        /*01dc*/ 	.word	0x00000000


	//----- nvinfo : EIATTR_MIN_STACK_SIZE
	.align		4
.L_90:
        /*01e0*/ 	.byte	0x04, 0x12
        /*01e2*/ 	.short	(.L_92 - .L_91)
	.align		4
.L_91:
        /*01e4*/ 	.word	index@(_ZN7cutlass13device_kernelIN5flash19enable_sm80_to_sm89INS1_16FlashAttnFwdSm80INS1_25CollectiveMainloopFwdSm80ILi8ELi1ELb1EN4cute5tupleIJNS5_1CILi128EEENS7_ILi48EEENS7_ILi256EEEEEELi256ENS_6half_tEfNS_4arch4Sm80ELb0ELb1ELb1ELb1ELb1ELb0ELb1ELb0EEENS1_21CollectiveEpilogueFwdINS6_IJS8_SA_S9_EEENS6_IJNS7_ILi1EEESI_SI_EEESC_SE_Li256ELb1ELb1ELb0ELb0EEENS1_19SingleTileSchedulerILb1ELb0ELb1ELi128EEEEEEEEEvNT_6ParamsE)
        /*01e8*/ 	.word	0x00000000


	//----- nvinfo : EIATTR_MIN_STACK_SIZE
	.align		4
.L_92:
        /*01ec*/ 	.byte	0x04, 0x12
        /*01ee*/ 	.short	(.L_94 - .L_93)
	.align		4
.L_93:
        /*01f0*/ 	.word	index@(_ZN7cutlass13device_kernelIN5flash19enable_sm80_to_sm89INS1_16FlashAttnFwdSm80INS1_25CollectiveMainloopFwdSm80ILi8ELi1ELb0EN4cute5tupleIJNS5_1CILi128EEENS7_ILi32EEENS7_ILi256EEEEEELi256ENS_6half_tEfNS_4arch4Sm80ELb0ELb1ELb1ELb1ELb1ELb1ELb1ELb0EEENS1_21CollectiveEpilogueFwdINS6_IJS8_SA_S9_EEENS6_IJNS7_ILi1EEESI_SI_EEESC_SE_Li256ELb1ELb1ELb0ELb0EEENS1_19SingleTileSchedulerILb1ELb0ELb1ELi128EEEEEEEEEvNT_6ParamsE)
        /*01f4*/ 	.word	0x00000000


	//----- nvinfo : EIATTR_MIN_STACK_SIZE
	.align		4
.L_94:
        /*01f8*/ 	.byte	0x04, 0x12
        /*01fa*/ 	.short	(.L_96 - .L_95)
	.align		4
.L_95:
        /*01fc*/ 	.word	index@(_ZN7cutlass13device_kernelIN5flash19enable_sm80_to_sm89INS1_16FlashAttnFwdSm80INS1_25CollectiveMainloopFwdSm80ILi8ELi1ELb1EN4cute5tupleIJNS5_1CILi128EEENS7_ILi64EEENS7_ILi256EEEEEELi256ENS_6half_tEfNS_4arch4Sm80ELb1ELb0ELb1ELb0ELb1ELb0ELb1ELb0EEENS1_21CollectiveEpilogueFwdINS6_IJS8_SA_S9_EEENS6_IJNS7_ILi1EEESI_SI_EEESC_SE_Li256ELb0ELb1ELb0ELb0EEENS1_30DynamicPersistentTileSchedulerILi256ELi256ELb0ELb1ELb0EEEEEEEEEvNT_6ParamsE)
        /*0200*/ 	.word	0x00000000


	//----- nvinfo : EIATTR_MIN_STACK_SIZE
	.align		4
.L_96:
        /*0204*/ 	.byte	0x04, 0x12
        /*0206*/ 	.short	(.L_98 - .L_97)
	.align		4
.L_97:
        /*0208*/ 	.word	index@(_ZN7cutlass13device_kernelIN5flash19enable_sm80_to_sm89INS1_16FlashAttnFwdSm80INS1_25CollectiveMainloopFwdSm80ILi8ELi1ELb1EN4cute5tupleIJNS5_1CILi128EEENS7_ILi64EEENS7_ILi256EEEEEELi256ENS_6half_tEfNS_4arch4Sm80ELb1ELb0ELb1ELb1ELb1ELb0ELb1ELb0EEENS1_21CollectiveEpilogueFwdINS6_IJS8_SA_S9_EEENS6_IJNS7_ILi1EEESI_SI_EEESC_SE_Li256ELb1ELb1ELb0ELb0EEENS1_19SingleTileSchedulerILb1ELb0ELb1ELi128EEEEEEEEEvNT_6ParamsE)
        /*020c*/ 	.word	0x00000000


	//----- nvinfo : EIATTR_MIN_STACK_SIZE
	.align		4
.L_98:
        /*0210*/ 	.byte	0x04, 0x12
        /*0212*/ 	.short	(.L_100 - .L_99)
	.align		4
.L_99:
        /*0214*/ 	.word	index@(_ZN7cutlass13device_kernelIN5flash19enable_sm80_to_sm89INS1_16FlashAttnFwdSm80INS1_25CollectiveMainloopFwdSm80ILi8ELi1ELb0EN4cute5tupleIJNS5_1CILi128EEENS7_ILi32EEENS7_ILi256EEEEEELi256ENS_6half_tEfNS_4arch4Sm80ELb1ELb0ELb1ELb1ELb1ELb1ELb1ELb0EEENS1_21CollectiveEpilogueFwdINS6_IJS8_SA_S9_EEENS6_IJNS7_ILi1EEESI_SI_EEESC_SE_Li256ELb1ELb1ELb0ELb0EEENS1_19SingleTileSchedulerILb1ELb0ELb1ELi128EEEEEEEEEvNT_6ParamsE)
        /*0218*/ 	.word	0x00000000


	//----- nvinfo : EIATTR_MIN_STACK_SIZE
	.align		4
.L_100:
        /*021c*/ 	.byte	0x04, 0x12
        /*021e*/ 	.short	(.L_102 - .L_101)
	.align		4
.L_101:
        /*0220*/ 	.word	index@(_ZN7cutlass13device_kernelIN5flash19enable_sm80_to_sm89INS1_16FlashAttnFwdSm80INS1_25CollectiveMainloopFwdSm80ILi8ELi1ELb0EN4cute5tupleIJNS5_1CILi128EEENS7_ILi96EEENS7_ILi256EEEEEELi256ENS_6half_tEfNS_4arch4Sm80ELb0ELb0ELb1ELb0ELb1ELb0ELb1ELb0EEENS1_21CollectiveEpilogueFwdINS6_IJS8_SA_S9_EEENS6_IJNS7_ILi1EEESI_SI_EEESC_SE_Li256ELb0ELb1ELb0ELb0EEENS1_19SingleTileSchedulerILb0ELb0ELb1ELi128EEEEEEEEEvNT_6ParamsE)
        /*0224*/ 	.word	0x00000000


	//----- nvinfo : EIATTR_MIN_STACK_SIZE
	.align		4
.L_102:
        /*0228*/ 	.byte	0x04, 0x12
        /*022a*/ 	.short	(.L_104 - .L_103)
	.align		4
.L_103:
        /*022c*/ 	.word	index@(_ZN7cutlass13device_kernelIN5flash19enable_sm80_to_sm89INS1_16FlashAttnFwdSm80INS1_25CollectiveMainloopFwdSm80ILi8ELi1ELb0EN4cute5tupleIJNS5_1CILi128EEENS7_ILi96EEENS7_ILi256EEEEEELi256ENS_6half_tEfNS_4arch4Sm80ELb0ELb0ELb1ELb1ELb1ELb0ELb1ELb0EEENS1_21CollectiveEpilogueFwdINS6_IJS8_SA_S9_EEENS6_IJNS7_ILi1EEESI_SI_EEESC_SE_Li256ELb1ELb1ELb0ELb0EEENS1_19SingleTileSchedulerILb1ELb0ELb1ELi128EEEEEEEEEvNT_6ParamsE)
        /*0230*/ 	.word	0x00000000


	//----- nvinfo : EIATTR_MIN_STACK_SIZE
	.align		4
.L_104:
        /*0234*/ 	.byte	0x04, 0x12
        /*0236*/ 	.short	(.L_106 - .L_105)
	.align		4
.L_105:
        /*0238*/ 	.word	index@(_ZN7cutlass13device_kernelIN5flash19enable_sm80_to_sm89INS1_16FlashAttnFwdSm80INS1_25CollectiveMainloopFwdSm80ILi8ELi1ELb0EN4cute5tupleIJNS5_1CILi128EEENS7_ILi48EEENS7_ILi256EEEEEELi256ENS_6half_tEfNS_4arch4Sm80ELb0ELb0ELb1ELb1ELb1ELb1ELb1ELb0EEENS1_21CollectiveEpilogueFwdINS6_IJS8_SA_S9_EEENS6_IJNS7_ILi1EEESI_SI_EEESC_SE_Li256ELb1ELb1ELb0ELb0EEENS1_19SingleTileSchedulerILb1ELb0ELb1ELi128EEEEEEEEEvNT_6ParamsE)
        /*023c*/ 	.word	0x00000000


	//----- nvinfo : EIATTR_MIN_STACK_SIZE
	.align		4
.L_106:
        /*0240*/ 	.byte	0x04, 0x12
        /*0242*/ 	.short	(.L_108 - .L_107)
	.align		4
.L_107:
        /*0244*/ 	.word	index@(_ZN7cutlass13device_kernelIN5flash19enable_sm80_to_sm89INS1_16FlashAttnFwdSm80INS1_25CollectiveMainloopFwdSm80ILi8ELi1ELb0EN4cute5tupleIJNS5_1CILi128EEENS7_ILi64EEENS7_ILi256EEEEEELi256ENS_6half_tEfNS_4arch4Sm80ELb0ELb1ELb1ELb0ELb1ELb0ELb1ELb0EEENS1_21CollectiveEpilogueFwdINS6_IJS8_SA_S9_EEENS6_IJNS7_ILi1EEESI_SI_EEESC_SE_Li256ELb0ELb1ELb0ELb0EEENS1_19SingleTileSchedulerILb0ELb0ELb1ELi128EEEEEEEEEvNT_6ParamsE)
        /*0248*/ 	.word	0x00000000


	//----- nvinfo : EIATTR_MIN_STACK_SIZE
	.align		4
.L_108:
        /*024c*/ 	.byte	0x04, 0x12
        /*024e*/ 	.short	(.L_110 - .L_109)
	.align		4
.L_109:
        /*0250*/ 	.word	index@(_ZN7cutlass13device_kernelIN5flash19enable_sm80_to_sm89INS1_16FlashAttnFwdSm80INS1_25CollectiveMainloopFwdSm80ILi8ELi1ELb0EN4cute5tupleIJNS5_1CILi128EEENS7_ILi64EEENS7_ILi256EEEEEELi256ENS_6half_tEfNS_4arch4Sm80ELb0ELb1ELb1ELb1ELb1ELb0ELb1ELb0EEENS1_21CollectiveEpilogueFwdINS6_IJS8_SA_S9_EEENS6_IJNS7_ILi1EEESI_SI_EEESC_SE_Li256ELb1ELb1ELb0ELb0EEENS1_19SingleTileSchedulerILb1ELb0ELb1ELi128EEEEEEEEEvNT_6ParamsE)
        /*0254*/ 	.word	0x00000000


	//----- nvinfo : EIATTR_MIN_STACK_SIZE
	.align		4
.L_110:
        /*0258*/ 	.byte	0x04, 0x12
        /*025a*/ 	.short	(.L_112 - .L_111)
	.align		4
.L_111:
        /*025c*/ 	.word	index@(_ZN7cutlass13device_kernelIN5flash19enable_sm80_to_sm89INS1_16FlashAttnFwdSm80INS1_25CollectiveMainloopFwdSm80ILi8ELi1ELb0EN4cute5tupleIJNS5_1CILi128EEENS7_ILi48EEENS7_ILi256EEEEEELi256ENS_6half_tEfNS_4arch4Sm80ELb0ELb1ELb1ELb1ELb1ELb1ELb1ELb0EEENS1_21CollectiveEpilogueFwdINS6_IJS8_SA_S9_EEENS6_IJNS7_ILi1EEESI_SI_EEESC_SE_Li256ELb1ELb1ELb0ELb0EEENS1_19SingleTileSchedulerILb1ELb0ELb1ELi128EEEEEEEEEvNT_6ParamsE)
        /*0260*/ 	.word	0x00000000


	//----- nvinfo : EIATTR_MIN_STACK_SIZE
	.align		4
.L_112:
        /*0264*/ 	.byte	0x04, 0x12
        /*0266*/ 	.short	(.L_114 - .L_113)
	.align		4
.L_113:
        /*0268*/ 	.word	index@(_ZN7cutlass13device_kernelIN5flash19enable_sm80_to_sm89INS1_16FlashAttnFwdSm80INS1_25CollectiveMainloopFwdSm80ILi8ELi1ELb0EN4cute5tupleIJNS5_1CILi128EEENS7_ILi96EEENS7_ILi256EEEEEELi256ENS_6half_tEfNS_4arch4Sm80ELb1ELb0ELb1ELb0ELb1ELb0ELb1ELb0EEENS1_21CollectiveEpilogueFwdINS6_IJS8_SA_S9_EEENS6_IJNS7_ILi1EEESI_SI_EEESC_SE_Li256ELb0ELb1ELb0ELb0EEENS1_30DynamicPersistentTileSchedulerILi256ELi256ELb0ELb1ELb0EEEEEEEEEvNT_6ParamsE)
        /*026c*/ 	.word	0x00000000


	//----- nvinfo : EIATTR_MIN_STACK_SIZE
	.align		4
.L_114:
        /*0270*/ 	.byte	0x04, 0x12
        /*0272*/ 	.short	(.L_116 - .L_115)
	.align		4
.L_115:
        /*0274*/ 	.word	index@(_ZN7cutlass13device_kernelIN5flash19enable_sm80_to_sm89INS1_16FlashAttnFwdSm80INS1_25CollectiveMainloopFwdSm80ILi8ELi1ELb0EN4cute5tupleIJNS5_1CILi128EEENS7_ILi96EEENS7_ILi256EEEEEELi256ENS_6half_tEfNS_4arch4Sm80ELb1ELb0ELb1ELb1ELb1ELb0ELb1ELb0EEENS1_21CollectiveEpilogueFwdINS6_IJS8_SA_S9_EEENS6_IJNS7_ILi1EEESI_SI_EEESC_SE_Li256ELb1ELb1ELb0ELb0EEENS1_19SingleTileSchedulerILb1ELb0ELb1ELi128EEEEEEEEEvNT_6ParamsE)
        /*0278*/ 	.word	0x00000000


	//----- nvinfo : EIATTR_MIN_STACK_SIZE
	.align		4
.L_116:
        /*027c*/ 	.byte	0x04, 0x12
        /*027e*/ 	.short	(.L_118 - .L_117)
	.align		4
.L_117:
        /*0280*/ 	.word	index@(_ZN7cutlass13device_kernelIN5flash19enable_sm80_to_sm89INS1_16FlashAttnFwdSm80INS1_25CollectiveMainloopFwdSm80ILi8ELi1ELb0EN4cute5tupleIJNS5_1CILi128EEENS7_ILi48EEENS7_ILi256EEEEEELi256ENS_6half_tEfNS_4arch4Sm80ELb1ELb0ELb1ELb1ELb1ELb1ELb1ELb0EEENS1_21CollectiveEpilogueFwdINS6_IJS8_SA_S9_EEENS6_IJNS7_ILi1EEESI_SI_EEESC_SE_Li256ELb1ELb1ELb0ELb0EEENS1_19SingleTileSchedulerILb1ELb0ELb1ELi128EEEEEEEEEvNT_6ParamsE)
        /*0284*/ 	.word	0x00000000
.L_118:


//--------------------- .nv.compat                --------------------------
	.section	.nv.compat,"",@"SHT_CUDA_COMPAT_INFO"
	.align	4
        /*0000*/ 	.byte	0x02, 0x09, 0x01, 0x00, 0x02, 0x02, 0x01, 0x00, 0x02, 0x05, 0x05, 0x00, 0x03, 0x07, 0x01, 0x01
        /*0010*/ 	.byte	0x02, 0x03, 0x00, 0x00, 0x02, 0x06, 0x01, 0x00, 0x04, 0x0b, 0x08, 0x00, 0x00, 0x00, 0x00, 0x00
        /*0020*/ 	.byte	0x00, 0x00, 0x00, 0x00


//--------------------- .nv.info._ZN7cutlass13device_kernelIN5flash19enable_sm80_to_sm89INS1_16FlashAttnFwdSm80INS1_25CollectiveMainloopFwdSm80ILi8ELi1ELb1EN4cute5tupleIJNS5_1CILi128EEENS7_ILi64EEENS7_ILi256EEEEEELi256ENS_6half_tEfNS_4arch4Sm80ELb0ELb0ELb1ELb0ELb1ELb0ELb1ELb0EEENS1_21CollectiveEpilogueFwdINS6_IJS8_SA_S9_EEENS6_IJNS7_ILi1EEESI_SI_EEESC_SE_Li256ELb0ELb1ELb0ELb0EEENS1_19SingleTileSchedulerILb0ELb0ELb1ELi128EEEEEEEEEvNT_6ParamsE --------------------------
	.section	.nv.info._ZN7cutlass13device_kernelIN5flash19enable_sm80_to_sm89INS1_16FlashAttnFwdSm80INS1_25CollectiveMainloopFwdSm80ILi8ELi1ELb1EN4cute5tupleIJNS5_1CILi128EEENS7_ILi64EEENS7_ILi256EEEEEELi256ENS_6half_tEfNS_4arch4Sm80ELb0ELb0ELb1ELb0ELb1ELb0ELb1ELb0EEENS1_21CollectiveEpilogueFwdINS6_IJS8_SA_S9_EEENS6_IJNS7_ILi1EEESI_SI_EEESC_SE_Li256ELb0ELb1ELb0ELb0EEENS1_19SingleTileSchedulerILb0ELb0ELb1ELi128EEEEEEEEEvNT_6ParamsE,"",@"SHT_CUDA_INFO"
	.sectionflags	@""
	.align	4


	//----- nvinfo : EIATTR_CUDA_API_VERSION
	.align		4
        /*0000*/ 	.byte	0x04, 0x37
        /*0002*/ 	.short	(.L_120 - .L_119)
.L_119:
        /*0004*/ 	.word	0x00000082


	//----- nvinfo : EIATTR_KPARAM_INFO
	.align		4
.L_120:
        /*0008*/ 	.byte	0x04, 0x17
        /*000a*/ 	.short	(.L_122 - .L_121)
.L_121:
        /*000c*/ 	.word	0x00000000
        /*0010*/ 	.short	0x0000
        /*0012*/ 	.short	0x0000
        /*0014*/ 	.byte	0x00, 0xf0, 0x61, 0x10


	//----- nvinfo : EIATTR_SPARSE_MMA_MASK
	.align		4
.L_122:
        /*0018*/ 	.byte	0x03, 0x50
        /*001a*/ 	.short	0x0000


	//----- nvinfo : EIATTR_MAXREG_COUNT
	.align		4
        /*001c*/ 	.byte	0x03, 0x1b
        /*001e*/ 	.short	0x00ff


	//----- nvinfo : EIATTR_MERCURY_ISA_VERSION
	.align		4
        /*0020*/ 	.byte	0x03, 0x5f
        /*0022*/ 	.short	0x0101


	//----- nvinfo : EIATTR_EXIT_INSTR_OFFSETS
	.align		4
        /*0024*/ 	.byte	0x04, 0x1c
        /*0026*/ 	.short	(.L_124 - .L_123)


	//   ....[0]....
.L_123:
        /*0028*/ 	.word	0x00000010


	//----- nvinfo : EIATTR_MAX_THREADS
	.align		4
.L_124:
        /*002c*/ 	.byte	0x04, 0x05
        /*002e*/ 	.short	(.L_126 - .L_125)
.L_125:
        /*0030*/ 	.word	0x00000100
        /*0034*/ 	.word	0x00000001
        /*0038*/ 	.word	0x00000001


	//----- nvinfo : EIATTR_CBANK_PARAM_SIZE
	.align		4
.L_126:
        /*003c*/ 	.byte	0x03, 0x19
        /*003e*/ 	.short	0x0418


	//----- nvinfo : EIATTR_PARAM_CBANK
	.align		4
        /*0040*/ 	.byte	0x04, 0x0a
        /*0042*/ 	.short	(.L_128 - .L_127)
	.align		4
.L_127:
        /*0044*/ 	.word	index@(.nv.constant0._ZN7cutlass13device_kernelIN5flash19enable_sm80_to_sm89INS1_16FlashAttnFwdSm80INS1_25CollectiveMainloopFwdSm80ILi8ELi1ELb1EN4cute5tupleIJNS5_1CILi128EEENS7_ILi64EEENS7_ILi256EEEEEELi256ENS_6half_tEfNS_4arch4Sm80ELb0ELb0ELb1ELb0ELb1ELb0ELb1ELb0EEENS1_21CollectiveEpilogueFwdINS6_IJS8_SA_S9_EEENS6_IJNS7_ILi1EEESI_SI_EEESC_SE_Li256ELb0ELb1ELb0ELb0EEENS1_19SingleTileSchedulerILb0ELb0ELb1ELi128EEEEEEEEEvNT_6ParamsE)
        /*0048*/ 	.short	0x0210
        /*004a*/ 	.short	0x0418


	//----- nvinfo : EIATTR_SW_WAR
	.align		4
.L_128:
        /*004c*/ 	.byte	0x04, 0x36
        /*004e*/ 	.short	(.L_130 - .L_129)
.L_129:
        /*0050*/ 	.word	0x00000008
.L_130:


//--------------------- .nv.info._ZN7cutlass13device_kernelIN5flash19enable_sm80_to_sm89INS1_16FlashAttnFwdSm80INS1_25CollectiveMainloopFwdSm80ILi8ELi1ELb1EN4cute5tupleIJNS5_1CILi128EEENS7_ILi64EEENS7_ILi256EEEEEELi256ENS_6half_tEfNS_4arch4Sm80ELb0ELb0ELb1ELb1ELb1ELb0ELb1ELb0EEENS1_21CollectiveEpilogueFwdINS6_IJS8_SA_S9_EEENS6_IJNS7_ILi1EEESI_SI_EEESC_SE_Li256ELb1ELb1ELb0ELb0EEENS1_19SingleTileSchedulerILb1ELb0ELb1ELi128EEEEEEEEEvNT_6ParamsE --------------------------
	.section	.nv.info._ZN7cutlass13device_kernelIN5flash19enable_sm80_to_sm89INS1_16FlashAttnFwdSm80INS1_25CollectiveMainloopFwdSm80ILi8ELi1ELb1EN4cute5tupleIJNS5_1CILi128EEENS7_ILi64EEENS7_ILi256EEEEEELi256ENS_6half_tEfNS_4arch4Sm80ELb0ELb0ELb1ELb1ELb1ELb0ELb1ELb0EEENS1_21CollectiveEpilogueFwdINS6_IJS8_SA_S9_EEENS6_IJNS7_ILi1EEESI_SI_EEESC_SE_Li256ELb1ELb1ELb0ELb0EEENS1_19SingleTileSchedulerILb1ELb0ELb1ELi128EEEEEEEEEvNT_6ParamsE,"",@"SHT_CUDA_INFO"
	.sectionflags	@""
	.align	4


	//----- nvinfo : EIATTR_CUDA_API_VERSION
	.align		4
        /*0000*/ 	.byte	0x04, 0x37
        /*0002*/ 	.short	(.L_132 - .L_131)
.L_131:
        /*0004*/ 	.word	0x00000082


	//----- nvinfo : EIATTR_KPARAM_INFO
	.align		4
.L_132:
        /*0008*/ 	.byte	0x04, 0x17
        /*000a*/ 	.short	(.L_134 - .L_133)
.L_133:
        /*000c*/ 	.word	0x00000000
        /*0010*/ 	.short	0x0000
        /*0012*/ 	.short	0x0000
        /*0014*/ 	.byte	0x00, 0xf0, 0x61, 0x10


	//----- nvinfo : EIATTR_SPARSE_MMA_MASK
	.align		4
.L_134:
        /*0018*/ 	.byte	0x03, 0x50
        /*001a*/ 	.short	0x0000


	//----- nvinfo : EIATTR_MAXREG_COUNT
	.align		4
        /*001c*/ 	.byte	0x03, 0x1b
        /*001e*/ 	.short	0x00ff


	//----- nvinfo : EIATTR_MERCURY_ISA_VERSION
	.align		4
        /*0020*/ 	.byte	0x03, 0x5f
        /*0022*/ 	.short	0x0101


	//----- nvinfo : EIATTR_EXIT_INSTR_OFFSETS
	.align		4
        /*0024*/ 	.byte	0x04, 0x1c
        /*0026*/ 	.short	(.L_136 - .L_135)


	//   ....[0]....
.L_135:
        /*0028*/ 	.word	0x00000010


	//----- nvinfo : EIATTR_MAX_THREADS
	.align		4
.L_136:
        /*002c*/ 	.byte	0x04, 0x05
        /*002e*/ 	.short	(.L_138 - .L_137)
.L_137:
        /*0030*/ 	.word	0x00000100
        /*0034*/ 	.word	0x00000001
        /*0038*/ 	.word	0x00000001


	//----- nvinfo : EIATTR_CBANK_PARAM_SIZE
	.align		4
.L_138:
        /*003c*/ 	.byte	0x03, 0x19
        /*003e*/ 	.short	0x0418


	//----- nvinfo : EIATTR_PARAM_CBANK
	.align		4
        /*0040*/ 	.byte	0x04, 0x0a
        /*0042*/ 	.short	(.L_140 - .L_139)
	.align		4
.L_139:
        /*0044*/ 	.word	index@(.nv.constant0._ZN7cutlass13device_kernelIN5flash19enable_sm80_to_sm89INS1_16FlashAttnFwdSm80INS1_25CollectiveMainloopFwdSm80ILi8ELi1ELb1EN4cute5tupleIJNS5_1CILi128EEENS7_ILi64EEENS7_ILi256EEEEEELi256ENS_6half_tEfNS_4arch4Sm80ELb0ELb0ELb1ELb1ELb1ELb0ELb1ELb0EEENS1_21CollectiveEpilogueFwdINS6_IJS8_SA_S9_EEENS6_IJNS7_ILi1EEESI_SI_EEESC_SE_Li256ELb1ELb1ELb0ELb0EEENS1_19SingleTileSchedulerILb1ELb0ELb1ELi128EEEEEEEEEvNT_6ParamsE)
        /*0048*/ 	.short	0x0210
        /*004a*/ 	.short	0x0418


	//----- nvinfo : EIATTR_SW_WAR
	.align		4
.L_140:
        /*004c*/ 	.byte	0x04, 0x36
        /*004e*/ 	.short	(.L_142 - .L_141)
.L_141:
        /*0050*/ 	.word	0x00000008
.L_142:


//--------------------- .nv.info._ZN7cutlass13device_kernelIN5flash19enable_sm80_to_sm89INS1_16FlashAttnFwdSm80INS1_25CollectiveMainloopFwdSm80ILi8ELi1ELb0EN4cute5tupleIJNS5_1CILi128EEENS7_ILi32EEENS7_ILi256EEEEEELi256ENS_6half_tEfNS_4arch4Sm80ELb0ELb0ELb1ELb1ELb1ELb1ELb1ELb0EEENS1_21CollectiveEpilogueFwdINS6_IJS8_SA_S9_EEENS6_IJNS7_ILi1EEESI_SI_EEESC_SE_Li256ELb1ELb1ELb0ELb0EEENS1_19SingleTileSchedulerILb1ELb0ELb1ELi128EEEEEEEEEvNT_6ParamsE --------------------------
	.section	.nv.info._ZN7cutlass13device_kernelIN5flash19enable_sm80_to_sm89INS1_16FlashAttnFwdSm80INS1_25CollectiveMainloopFwdSm80ILi8ELi1ELb0EN4cute5tupleIJNS5_1CILi128EEENS7_ILi32EEENS7_ILi256EEEEEELi256ENS_6half_tEfNS_4arch4Sm80ELb0ELb0ELb1ELb1ELb1ELb1ELb1ELb0EEENS1_21CollectiveEpilogueFwdINS6_IJS8_SA_S9_EEENS6_IJNS7_ILi1EEESI_SI_EEESC_SE_Li256ELb1ELb1ELb0ELb0EEENS1_19SingleTileSchedulerILb1ELb0ELb1ELi128EEEEEEEEEvNT_6ParamsE,"",@"SHT_CUDA_INFO"
	.sectionflags	@""
	.align	4


	//----- nvinfo : EIATTR_CUDA_API_VERSION
	.align		4
        /*0000*/ 	.byte	0x04, 0x37
        /*0002*/ 	.short	(.L_144 - .L_143)
.L_143:
        /*0004*/ 	.word	0x00000082


	//----- nvinfo : EIATTR_KPARAM_INFO
	.align		4
.L_144:
        /*0008*/ 	.byte	0x04, 0x17
        /*000a*/ 	.short	(.L_146 - .L_145)
.L_145:
        /*000c*/ 	.word	0x00000000
        /*0010*/ 	.short	0x0000
        /*0012*/ 	.short	0x0000
        /*0014*/ 	.byte	0x00, 0xf0, 0x61, 0x10


	//----- nvinfo : EIATTR_SPARSE_MMA_MASK
	.align		4
.L_146:
        /*0018*/ 	.byte	0x03, 0x50
        /*001a*/ 	.short	0x0000


	//----- nvinfo : EIATTR_MAXREG_COUNT
	.align		4
        /*001c*/ 	.byte	0x03, 0x1b
        /*001e*/ 	.short	0x00ff


	//----- nvinfo : EIATTR_MERCURY_ISA_VERSION
	.align		4
        /*0020*/ 	.byte	0x03, 0x5f
        /*0022*/ 	.short	0x0101


	//----- nvinfo : EIATTR_EXIT_INSTR_OFFSETS
	.align		4
        /*0024*/ 	.byte	0x04, 0x1c
        /*0026*/ 	.short	(.L_148 - .L_147)


	//   ....[0]....
.L_147:
        /*0028*/ 	.word	0x00000010


	//----- nvinfo : EIATTR_MAX_THREADS
	.align		4
.L_148:
        /*002c*/ 	.byte	0x04, 0x05
        /*002e*/ 	.short	(.L_150 - .L_149)
.L_149:
        /*0030*/ 	.word	0x00000100
        /*0034*/ 	.word	0x00000001
        /*0038*/ 	.word	0x00000001


	//----- nvinfo : EIATTR_CBANK_PARAM_SIZE
	.align		4
.L_150:
        /*003c*/ 	.byte	0x03, 0x19
        /*003e*/ 	.short	0x0418


	//----- nvinfo : EIATTR_PARAM_CBANK
	.align		4
        /*0040*/ 	.byte	0x04, 0x0a
        /*0042*/ 	.short	(.L_152 - .L_151)
	.align		4
.L_151:
        /*0044*/ 	.word	index@(.nv.constant0._ZN7cutlass13device_kernelIN5flash19enable_sm80_to_sm89INS1_16FlashAttnFwdSm80INS1_25CollectiveMainloopFwdSm80ILi8ELi1ELb0EN4cute5tupleIJNS5_1CILi128EEENS7_ILi32EEENS7_ILi256EEEEEELi256ENS_6half_tEfNS_4arch4Sm80ELb0ELb0ELb1ELb1ELb1ELb1ELb1ELb0EEENS1_21CollectiveEpilogueFwdINS6_IJS8_SA_S9_EEENS6_IJNS7_ILi1EEESI_SI_EEESC_SE_Li256ELb1ELb1ELb0ELb0EEENS1_19SingleTileSchedulerILb1ELb0ELb1ELi128EEEEEEEEEvNT_6ParamsE)
        /*0048*/ 	.short	0x0210
        /*004a*/ 	.short	0x0418


	//----- nvinfo : EIATTR_SW_WAR
	.align		4
.L_152:
        /*004c*/ 	.byte	0x04, 0x36
        /*004e*/ 	.short	(.L_154 - .L_153)
.L_153:
        /*0050*/ 	.word	0x00000008
.L_154:


//--------------------- .nv.info._ZN7cutlass13device_kernelIN5flash19enable_sm80_to_sm89INS1_16FlashAttnFwdSm80INS1_25CollectiveMainloopFwdSm80ILi8ELi1ELb1EN4cute5tupleIJNS5_1CILi128EEENS7_ILi48EEENS7_ILi256EEEEEELi256ENS_6half_tEfNS_4arch4Sm80ELb0ELb1ELb1ELb0ELb1ELb0ELb1ELb0EEENS1_21CollectiveEpilogueFwdINS6_IJS8_SA_S9_EEENS6_IJNS7_ILi1EEESI_SI_EEESC_SE_Li256ELb0ELb1ELb0ELb0EEENS1_19SingleTileSchedulerILb0ELb0ELb1ELi128EEEEEEEEEvNT_6ParamsE --------------------------
	.section	.nv.info._ZN7cutlass13device_kernelIN5flash19enable_sm80_to_sm89INS1_16FlashAttnFwdSm80INS1_25CollectiveMainloopFwdSm80ILi8ELi1ELb1EN4cute5tupleIJNS5_1CILi128EEENS7_ILi48EEENS7_ILi256EEEEEELi256ENS_6half_tEfNS_4arch4Sm80ELb0ELb1ELb1ELb0ELb1ELb0ELb1ELb0EEENS1_21CollectiveEpilogueFwdINS6_IJS8_SA_S9_EEENS6_IJNS7_ILi1EEESI_SI_EEESC_SE_Li256ELb0ELb1ELb0ELb0EEENS1_19SingleTileSchedulerILb0ELb0ELb1ELi128EEEEEEEEEvNT_6ParamsE,"",@"SHT_CUDA_INFO"
	.sectionflags	@""
	.align	4


	//----- nvinfo : EIATTR_CUDA_API_VERSION
	.align		4
        /*0000*/ 	.byte	0x04, 0x37
        /*0002*/ 	.short	(.L_156 - .L_155)
.L_155:
        /*0004*/ 	.word	0x00000082


	//----- nvinfo : EIATTR_KPARAM_INFO
	.align		4
.L_156:
        /*0008*/ 	.byte	0x04, 0x17
        /*000a*/ 	.short	(.L_158 - .L_157)
.L_157:
        /*000c*/ 	.word	0x00000000
        /*0010*/ 	.short	0x0000
        /*0012*/ 	.short	0x0000
        /*0014*/ 	.byte	0x00, 0xf0, 0x61, 0x10


	//----- nvinfo : EIATTR_SPARSE_MMA_MASK
	.align		4
.L_158:
        /*0018*/ 	.byte	0x03, 0x50
        /*001a*/ 	.short	0x0000


	//----- nvinfo : EIATTR_MAXREG_COUNT
	.align		4
        /*001c*/ 	.byte	0x03, 0x1b
        /*001e*/ 	.short	0x00ff


	//----- nvinfo : EIATTR_MERCURY_ISA_VERSION
	.align		4
        /*0020*/ 	.byte	0x03, 0x5f
        /*0022*/ 	.short	0x0101


	//----- nvinfo : EIATTR_EXIT_INSTR_OFFSETS
	.align		4
        /*0024*/ 	.byte	0x04, 0x1c
        /*0026*/ 	.short	(.L_160 - .L_159)


	//   ....[0]....
.L_159:
        /*0028*/ 	.word	0x00000010


	//----- nvinfo : EIATTR_MAX_THREADS
	.align		4
.L_160:
        /*002c*/ 	.byte	0x04, 0x05
        /*002e*/ 	.short	(.L_162 - .L_161)
.L_161:
        /*0030*/ 	.word	0x00000100
        /*0034*/ 	.word	0x00000001
        /*0038*/ 	.word	0x00000001


	//----- nvinfo : EIATTR_CBANK_PARAM_SIZE
	.align		4
.L_162:
        /*003c*/ 	.byte	0x03, 0x19
        /*003e*/ 	.short	0x0418


	//----- nvinfo : EIATTR_PARAM_CBANK
	.align		4
        /*0040*/ 	.byte	0x04, 0x0a
        /*0042*/ 	.short	(.L_164 - .L_163)
	.align		4
.L_163:
        /*0044*/ 	.word	index@(.nv.constant0._ZN7cutlass13device_kernelIN5flash19enable_sm80_to_sm89INS1_16FlashAttnFwdSm80INS1_25CollectiveMainloopFwdSm80ILi8ELi1ELb1EN4cute5tupleIJNS5_1CILi128EEENS7_ILi48EEENS7_ILi256EEEEEELi256ENS_6half_tEfNS_4arch4Sm80ELb0ELb1ELb1ELb0ELb1ELb0ELb1ELb0EEENS1_21CollectiveEpilogueFwdINS6_IJS8_SA_S9_EEENS6_IJNS7_ILi1EEESI_SI_EEESC_SE_Li256ELb0ELb1ELb0ELb0EEENS1_19SingleTileSchedulerILb0ELb0ELb1ELi128EEEEEEEEEvNT_6ParamsE)
        /*0048*/ 	.short	0x0210
        /*004a*/ 	.short	0x0418


	//----- nvinfo : EIATTR_SW_WAR
	.align		4
.L_164:
        /*004c*/ 	.byte	0x04, 0x36
        /*004e*/ 	.short	(.L_166 - .L_165)
.L_165:
        /*0050*/ 	.word	0x00000008
.L_166:


//--------------------- .nv.info._ZN7cutlass13device_kernelIN5flash19enable_sm80_to_sm89INS1_16FlashAttnFwdSm80INS1_25CollectiveMainloopFwdSm80ILi8ELi1ELb1EN4cute5tupleIJNS5_1CILi128EEENS7_ILi48EEENS7_ILi256EEEEEELi256ENS_6half_tEfNS_4arch4Sm80ELb0ELb1ELb1ELb1ELb1ELb0ELb1ELb0EEENS1_21CollectiveEpilogueFwdINS6_IJS8_SA_S9_EEENS6_IJNS7_ILi1EEESI_SI_EEESC_SE_Li256ELb1ELb1ELb0ELb0EEENS1_19SingleTileSchedulerILb1ELb0ELb1ELi128EEEEEEEEEvNT_6ParamsE --------------------------
	.section	.nv.info._ZN7cutlass13device_kernelIN5flash19enable_sm80_to_sm89INS1_16FlashAttnFwdSm80INS1_25CollectiveMainloopFwdSm80ILi8ELi1ELb1EN4cute5tupleIJNS5_1CILi128EEENS7_ILi48EEENS7_ILi256EEEEEELi256ENS_6half_tEfNS_4arch4Sm80ELb0ELb1ELb1ELb1ELb1ELb0ELb1ELb0EEENS1_21CollectiveEpilogueFwdINS6_IJS8_SA_S9_EEENS6_IJNS7_ILi1EEESI_SI_EEESC_SE_Li256ELb1ELb1ELb0ELb0EEENS1_19SingleTileSchedulerILb1ELb0ELb1ELi128EEEEEEEEEvNT_6ParamsE,"",@"SHT_CUDA_INFO"
	.sectionflags	@""
	.align	4


	//----- nvinfo : EIATTR_CUDA_API_VERSION
	.align		4
        /*0000*/ 	.byte	0x04, 0x37
        /*0002*/ 	.short	(.L_168 - .L_167)
.L_167:
        /*0004*/ 	.word	0x00000082


	//----- nvinfo : EIATTR_KPARAM_INFO
	.align		4
.L_168:
        /*0008*/ 	.byte	0x04, 0x17
        /*000a*/ 	.short	(.L_170 - .L_169)
.L_169:
        /*000c*/ 	.word	0x00000000
        /*0010*/ 	.short	0x0000
        /*0012*/ 	.short	0x0000
        /*0014*/ 	.byte	0x00, 0xf0, 0x61, 0x10


	//----- nvinfo : EIATTR_SPARSE_MMA_MASK
	.align		4
.L_170:
        /*0018*/ 	.byte	0x03, 0x50
        /*001a*/ 	.short	0x0000


	//----- nvinfo : EIATTR_MAXREG_COUNT
	.align		4
        /*001c*/ 	.byte	0x03, 0x1b
        /*001e*/ 	.short	0x00ff


	//----- nvinfo : EIATTR_MERCURY_ISA_VERSION
	.align		4
        /*0020*/ 	.byte	0x03, 0x5f
        /*0022*/ 	.short	0x0101


	//----- nvinfo : EIATTR_EXIT_INSTR_OFFSETS
	.align		4
        /*0024*/ 	.byte	0x04, 0x1c
        /*0026*/ 	.short	(.L_172 - .L_171)


	//   ....[0]....
.L_171:
        /*0028*/ 	.word	0x00000010


	//----- nvinfo : EIATTR_MAX_THREADS
	.align		4
.L_172:
        /*002c*/ 	.byte	0x04, 0x05
        /*002e*/ 	.short	(.L_174 - .L_173)
.L_173:
        /*0030*/ 	.word	0x00000100
        /*0034*/ 	.word	0x00000001
        /*0038*/ 	.word	0x00000001


	//----- nvinfo : EIATTR_CBANK_PARAM_SIZE
	.align		4
.L_174:
        /*003c*/ 	.byte	0x03, 0x19
        /*003e*/ 	.short	0x0418


	//----- nvinfo : EIATTR_PARAM_CBANK
	.align		4
        /*0040*/ 	.byte	0x04, 0x0a
        /*0042*/ 	.short	(.L_176 - .L_175)
	.align		4
.L_175:
        /*0044*/ 	.word	index@(.nv.constant0._ZN7cutlass13device_kernelIN5flash19enable_sm80_to_sm89INS1_16FlashAttnFwdSm80INS1_25CollectiveMainloopFwdSm80ILi8ELi1ELb1EN4cute5tupleIJNS5_1CILi128EEENS7_ILi48EEENS7_ILi256EEEEEELi256ENS_6half_tEfNS_4arch4Sm80ELb0ELb1ELb1ELb1ELb1ELb0ELb1ELb0EEENS1_21CollectiveEpilogueFwdINS6_IJS8_SA_S9_EEENS6_IJNS7_ILi1EEESI_SI_EEESC_SE_Li256ELb1ELb1ELb0ELb0EEENS1_19SingleTileSchedulerILb1ELb0ELb1ELi128EEEEEEEEEvNT_6ParamsE)
        /*0048*/ 	.short	0x0210
        /*004a*/ 	.short	0x0418


	//----- nvinfo : EIATTR_SW_WAR
	.align		4
.L_176:
        /*004c*/ 	.byte	0x04, 0x36
        /*004e*/ 	.short	(.L_178 - .L_177)
.L_177:
        /*0050*/ 	.word	0x00000008
.L_178:


//--------------------- .nv.info._ZN7cutlass13device_kernelIN5flash19enable_sm80_to_sm89INS1_16FlashAttnFwdSm80INS1_25CollectiveMainloopFwdSm80ILi8ELi1ELb0EN4cute5tupleIJNS5_1CILi128EEENS7_ILi32EEENS7_ILi256EEEEEELi256ENS_6half_tEfNS_4arch4Sm80ELb0ELb1ELb1ELb1ELb1ELb1ELb1ELb0EEENS1_21CollectiveEpilogueFwdINS6_IJS8_SA_S9_EEENS6_IJNS7_ILi1EEESI_SI_EEESC_SE_Li256ELb1ELb1ELb0ELb0EEENS1_19SingleTileSchedulerILb1ELb0ELb1ELi128EEEEEEEEEvNT_6ParamsE --------------------------
	.section	.nv.info._ZN7cutlass13device_kernelIN5flash19enable_sm80_to_sm89INS1_16FlashAttnFwdSm80INS1_25CollectiveMainloopFwdSm80ILi8ELi1ELb0EN4cute5tupleIJNS5_1CILi128EEENS7_ILi32EEENS7_ILi256EEEEEELi256ENS_6half_tEfNS_4arch4Sm80ELb0ELb1ELb1ELb1ELb1ELb1ELb1ELb0EEENS1_21CollectiveEpilogueFwdINS6_IJS8_SA_S9_EEENS6_IJNS7_ILi1EEESI_SI_EEESC_SE_Li256ELb1ELb1ELb0ELb0EEENS1_19SingleTileSchedulerILb1ELb0ELb1ELi128EEEEEEEEEvNT_6ParamsE,"",@"SHT_CUDA_INFO"
	.sectionflags	@""
	.align	4


	//----- nvinfo : EIATTR_CUDA_API_VERSION
	.align		4
        /*0000*/ 	.byte	0x04, 0x37
        /*0002*/ 	.short	(.L_180 - .L_179)
.L_179:
        /*0004*/ 	.word	0x00000082


	//----- nvinfo : EIATTR_KPARAM_INFO
	.align		4
.L_180:
        /*0008*/ 	.byte	0x04, 0x17
        /*000a*/ 	.short	(.L_182 - .L_181)
.L_181:
        /*000c*/ 	.word	0x00000000
        /*0010*/ 	.short	0x0000
        /*0012*/ 	.short	0x0000
        /*0014*/ 	.byte	0x00, 0xf0, 0x61, 0x10


	//----- nvinfo : EIATTR_SPARSE_MMA_MASK
	.align		4
.L_182:
        /*0018*/ 	.byte	0x03, 0x50
        /*001a*/ 	.short	0x0000


	//----- nvinfo : EIATTR_MAXREG_COUNT
	.align		4
        /*001c*/ 	.byte	0x03, 0x1b
        /*001e*/ 	.short	0x00ff


	//----- nvinfo : EIATTR_MERCURY_ISA_VERSION
	.align		4
        /*0020*/ 	.byte	0x03, 0x5f
        /*0022*/ 	.short	0x0101


	//----- nvinfo : EIATTR_EXIT_INSTR_OFFSETS
	.align		4
        /*0024*/ 	.byte	0x04, 0x1c
        /*0026*/ 	.short	(.L_184 - .L_183)


	//   ....[0]....
.L_183:
        /*0028*/ 	.word	0x00000010


	//----- nvinfo : EIATTR_MAX_THREADS
	.align		4
.L_184:
        /*002c*/ 	.byte	0x04, 0x05
        /*002e*/ 	.short	(.L_186 - .L_185)
.L_185:
        /*0030*/ 	.word	0x00000100
        /*0034*/ 	.word	0x00000001
        /*0038*/ 	.word	0x00000001


	//----- nvinfo : EIATTR_CBANK_PARAM_SIZE
	.align		4
.L_186:
        /*003c*/ 	.byte	0x03, 0x19
        /*003e*/ 	.short	0x0418


	//----- nvinfo : EIATTR_PARAM_CBANK
	.align		4
        /*0040*/ 	.byte	0x04, 0x0a
        /*0042*/ 	.short	(.L_188 - .L_187)
	.align		4
.L_187:
        /*0044*/ 	.word	index@(.nv.constant0._ZN7cutlass13device_kernelIN5flash19enable_sm80_to_sm89INS1_16FlashAttnFwdSm80INS1_25CollectiveMainloopFwdSm80ILi8ELi1ELb0EN4cute5tupleIJNS5_1CILi128EEENS7_ILi32EEENS7_ILi256EEEEEELi256ENS_6half_tEfNS_4arch4Sm80ELb0ELb1ELb1ELb1ELb1ELb1ELb1ELb0EEENS1_21CollectiveEpilogueFwdINS6_IJS8_SA_S9_EEENS6_IJNS7_ILi1EEESI_SI_EEESC_SE_Li256ELb1ELb1ELb0ELb0EEENS1_19SingleTileSchedulerILb1ELb0ELb1ELi128EEEEEEEEEvNT_6ParamsE)
        /*0048*/ 	.short	0x0210
        /*004a*/ 	.short	0x0418


	//----- nvinfo : EIATTR_SW_WAR
	.align		4
.L_188:
        /*004c*/ 	.byte	0x04, 0x36
        /*004e*/ 	.short	(.L_190 - .L_189)
.L_189:
        /*0050*/ 	.word	0x00000008
.L_190:


//--------------------- .nv.info._ZN7cutlass13device_kernelIN5flash19enable_sm80_to_sm89INS1_16FlashAttnFwdSm80INS1_25CollectiveMainloopFwdSm80ILi8ELi1ELb1EN4cute5tupleIJNS5_1CILi128EEENS7_ILi64EEENS7_ILi256EEEEEELi256ENS_6half_tEfNS_4arch4Sm80ELb1ELb0ELb1ELb0ELb1ELb0ELb1ELb0EEENS1_21CollectiveEpilogueFwdINS6_IJS8_SA_S9_EEENS6_IJNS7_ILi1EEESI_SI_EEESC_SE_Li256ELb0ELb1ELb0ELb0EEENS1_30DynamicPersistentTileSchedulerILi256ELi256ELb0ELb1ELb0EEEEEEEEEvNT_6ParamsE --------------------------
	.section	.nv.info._ZN7cutlass13device_kernelIN5flash19enable_sm80_to_sm89INS1_16FlashAttnFwdSm80INS1_25CollectiveMainloopFwdSm80ILi8ELi1ELb1EN4cute5tupleIJNS5_1CILi128EEENS7_ILi64EEENS7_ILi256EEEEEELi256ENS_6half_tEfNS_4arch4Sm80ELb1ELb0ELb1ELb0ELb1ELb0ELb1ELb0EEENS1_21CollectiveEpilogueFwdINS6_IJS8_SA_S9_EEENS6_IJNS7_ILi1EEESI_SI_EEESC_SE_Li256ELb0ELb1ELb0ELb0EEENS1_30DynamicPersistentTileSchedulerILi256ELi256ELb0ELb1ELb0EEEEEEEEEvNT_6ParamsE,"",@"SHT_CUDA_INFO"
	.sectionflags	@""
	.align	4


	//----- nvinfo : EIATTR_CUDA_API_VERSION
	.align		4
        /*0000*/ 	.byte	0x04, 0x37
        /*0002*/ 	.short	(.L_192 - .L_191)
.L_191:
        /*0004*/ 	.word	0x00000082


	//----- nvinfo : EIATTR_KPARAM_INFO
	.align		4
.L_192:
        /*0008*/ 	.byte	0x04, 0x17
        /*000a*/ 	.short	(.L_194 - .L_193)
.L_193:
        /*000c*/ 	.word	0x00000000
        /*0010*/ 	.short	0x0000
        /*0012*/ 	.short	0x0000
        /*0014*/ 	.byte	0x00, 0xf0, 0xa1, 0x10


	//----- nvinfo : EIATTR_SPARSE_MMA_MASK
	.align		4
.L_194:
        /*0018*/ 	.byte	0x03, 0x50
        /*001a*/ 	.short	0x0000


	//----- nvinfo : EIATTR_MAXREG_COUNT
	.align		4
        /*001c*/ 	.byte	0x03, 0x1b
        /*001e*/ 	.short	0x00ff


	//----- nvinfo : EIATTR_MERCURY_ISA_VERSION
	.align		4
        /*0020*/ 	.byte	0x03, 0x5f
        /*0022*/ 	.short	0x0101


	//----- nvinfo : EIATTR_EXIT_INSTR_OFFSETS
	.align		4
        /*0024*/ 	.byte	0x04, 0x1c
        /*0026*/ 	.short	(.L_196 - .L_195)


	//   ....[0]....
.L_195:
        /*0028*/ 	.word	0x00000010


	//----- nvinfo : EIATTR_MAX_THREADS
	.align		4
.L_196:
        /*002c*/ 	.byte	0x04, 0x05
        /*002e*/ 	.short	(.L_198 - .L_197)
.L_197:
        /*0030*/ 	.word	0x00000100
        /*0034*/ 	.word	0x00000001
        /*0038*/ 	.word	0x00000001


	//----- nvinfo : EIATTR_CBANK_PARAM_SIZE
	.align		4
.L_198:
        /*003c*/ 	.byte	0x03, 0x19
        /*003e*/ 	.short	0x0428


	//----- nvinfo : EIATTR_PARAM_CBANK
	.align		4
        /*0040*/ 	.byte	0x04, 0x0a
        /*0042*/ 	.short	(.L_200 - .L_199)
	.align		4
.L_199:
        /*0044*/ 	.word	index@(.nv.constant0._ZN7cutlass13device_kernelIN5flash19enable_sm80_to_sm89INS1_16FlashAttnFwdSm80INS1_25CollectiveMainloopFwdSm80ILi8ELi1ELb1EN4cute5tupleIJNS5_1CILi128EEENS7_ILi64EEENS7_ILi256EEEEEELi256ENS_6half_tEfNS_4arch4Sm80ELb1ELb0ELb1ELb0ELb1ELb0ELb1ELb0EEENS1_21CollectiveEpilogueFwdINS6_IJS8_SA_S9_EEENS6_IJNS7_ILi1EEESI_SI_EEESC_SE_Li256ELb0ELb1ELb0ELb0EEENS1_30DynamicPersistentTileSchedulerILi256ELi256ELb0ELb1ELb0EEEEEEEEEvNT_6ParamsE)
        /*0048*/ 	.short	0x0210
        /*004a*/ 	.short	0x0428


	//----- nvinfo : EIATTR_SW_WAR
	.align		4
.L_200:
        /*004c*/ 	.byte	0x04, 0x36
        /*004e*/ 	.short	(.L_202 - .L_201)
.L_201:
        /*0050*/ 	.word	0x00000008
.L_202:


//--------------------- .nv.info._ZN7cutlass13device_kernelIN5flash19enable_sm80_to_sm89INS1_16FlashAttnFwdSm80INS1_25CollectiveMainloopFwdSm80ILi8ELi1ELb1EN4cute5tupleIJNS5_1CILi128EEENS7_ILi64EEENS7_ILi256EEEEEELi256ENS_6half_tEfNS_4arch4Sm80ELb1ELb0ELb1ELb1ELb1ELb0ELb1ELb0EEENS1_21CollectiveEpilogueFwdINS6_IJS8_SA_S9_EEENS6_IJNS7_ILi1EEESI_SI_EEESC_SE_Li256ELb1ELb1ELb0ELb0EEENS1_19SingleTileSchedulerILb1ELb0ELb1ELi128EEEEEEEEEvNT_6ParamsE --------------------------
	.section	.nv.info._ZN7cutlass13device_kernelIN5flash19enable_sm80_to_sm89INS1_16FlashAttnFwdSm80INS1_25CollectiveMainloopFwdSm80ILi8ELi1ELb1EN4cute5tupleIJNS5_1CILi128EEENS7_ILi64EEENS7_ILi256EEEEEELi256ENS_6half_tEfNS_4arch4Sm80ELb1ELb0ELb1ELb1ELb1ELb0ELb1ELb0EEENS1_21CollectiveEpilogueFwdINS6_IJS8_SA_S9_EEENS6_IJNS7_ILi1EEESI_SI_EEESC_SE_Li256ELb1ELb1ELb0ELb0EEENS1_19SingleTileSchedulerILb1ELb0ELb1ELi128EEEEEEEEEvNT_6ParamsE,"",@"SHT_CUDA_INFO"
	.sectionflags	@""
	.align	4


	//----- nvinfo : EIATTR_CUDA_API_VERSION
	.align		4
        /*0000*/ 	.byte	0x04, 0x37
        /*0002*/ 	.short	(.L_204 - .L_203)
.L_203:
        /*0004*/ 	.word	0x00000082


	//----- nvinfo : EIATTR_KPARAM_INFO
	.align		4
.L_204:
        /*0008*/ 	.byte	0x04, 0x17
        /*000a*/ 	.short	(.L_206 - .L_205)
.L_205:
        /*000c*/ 	.word	0x00000000
        /*0010*/ 	.short	0x0000
        /*0012*/ 	.short	0x0000
        /*0014*/ 	.byte	0x00, 0xf0, 0x61, 0x10


	//----- nvinfo : EIATTR_SPARSE_MMA_MASK
	.align		4
.L_206:
        /*0018*/ 	.byte	0x03, 0x50
        /*001a*/ 	.short	0x0000


	//----- nvinfo : EIATTR_MAXREG_COUNT
	.align		4
        /*001c*/ 	.byte	0x03, 0x1b
        /*001e*/ 	.short	0x00ff


	//----- nvinfo : EIATTR_MERCURY_ISA_VERSION
	.align		4
        /*0020*/ 	.byte	0x03, 0x5f
        /*0022*/ 	.short	0x0101


	//----- nvinfo : EIATTR_EXIT_INSTR_OFFSETS
	.align		4
        /*0024*/ 	.byte	0x04, 0x1c
        /*0026*/ 	.short	(.L_208 - .L_207)


	//   ....[0]....
.L_207:
        /*0028*/ 	.word	0x00000010


	//----- nvinfo : EIATTR_MAX_THREADS
	.align		4
.L_208:
        /*002c*/ 	.byte	0x04, 0x05
        /*002e*/ 	.short	(.L_210 - .L_209)
.L_209:
        /*0030*/ 	.word	0x00000100
        /*0034*/ 	.word	0x00000001
        /*0038*/ 	.word	0x00000001


	//----- nvinfo : EIATTR_CBANK_PARAM_SIZE
	.align		4
.L_210:
        /*003c*/ 	.byte	0x03, 0x19
        /*003e*/ 	.short	0x0418


	//----- nvinfo : EIATTR_PARAM_CBANK
	.align		4
        /*0040*/ 	.byte	0x04, 0x0a
        /*0042*/ 	.short	(.L_212 - .L_211)
	.align		4
.L_211:
        /*0044*/ 	.word	index@(.nv.constant0._ZN7cutlass13device_kernelIN5flash19enable_sm80_to_sm89INS1_16FlashAttnFwdSm80INS1_25CollectiveMainloopFwdSm80ILi8ELi1ELb1EN4cute5tupleIJNS5_1CILi128EEENS7_ILi64EEENS7_ILi256EEEEEELi256ENS_6half_tEfNS_4arch4Sm80ELb1ELb0ELb1ELb1ELb1ELb0ELb1ELb0EEENS1_21CollectiveEpilogueFwdINS6_IJS8_SA_S9_EEENS6_IJNS7_ILi1EEESI_SI_EEESC_SE_Li256ELb1ELb1ELb0ELb0EEENS1_19SingleTileSchedulerILb1ELb0ELb1ELi128EEEEEEEEEvNT_6ParamsE)
        /*0048*/ 	.short	0x0210
        /*004a*/ 	.short	0x0418


	//----- nvinfo : EIATTR_SW_WAR
	.align		4
.L_212:
        /*004c*/ 	.byte	0x04, 0x36
        /*004e*/ 	.short	(.L_214 - .L_213)
.L_213:
        /*0050*/ 	.word	0x00000008
.L_214:


//--------------------- .nv.info._ZN7cutlass13device_kernelIN5flash19enable_sm80_to_sm89INS1_16FlashAttnFwdSm80INS1_25CollectiveMainloopFwdSm80ILi8ELi1ELb0EN4cute5tupleIJNS5_1CILi128EEENS7_ILi32EEENS7_ILi256EEEEEELi256ENS_6half_tEfNS_4arch4Sm80ELb1ELb0ELb1ELb1ELb1ELb1ELb1ELb0EEENS1_21CollectiveEpilogueFwdINS6_IJS8_SA_S9_EEENS6_IJNS7_ILi1EEESI_SI_EEESC_SE_Li256ELb1ELb1ELb0ELb0EEENS1_19SingleTileSchedulerILb1ELb0ELb1ELi128EEEEEEEEEvNT_6ParamsE --------------------------
	.section	.nv.info._ZN7cutlass13device_kernelIN5flash19enable_sm80_to_sm89INS1_16FlashAttnFwdSm80INS1_25CollectiveMainloopFwdSm80ILi8ELi1ELb0EN4cute5tupleIJNS5_1CILi128EEENS7_ILi32EEENS7_ILi256EEEEEELi256ENS_6half_tEfNS_4arch4Sm80ELb1ELb0ELb1ELb1ELb1ELb1ELb1ELb0EEENS1_21CollectiveEpilogueFwdINS6_IJS8_SA_S9_EEENS6_IJNS7_ILi1EEESI_SI_EEESC_SE_Li256ELb1ELb1ELb0ELb0EEENS1_19SingleTileSchedulerILb1ELb0ELb1ELi128EEEEEEEEEvNT_6ParamsE,"",@"SHT_CUDA_INFO"
	.sectionflags	@""
	.align	4


	//----- nvinfo : EIATTR_CUDA_API_VERSION
	.align		4
        /*0000*/ 	.byte	0x04, 0x37
        /*0002*/ 	.short	(.L_216 - .L_215)
.L_215:
        /*0004*/ 	.word	0x00000082


	//----- nvinfo : EIATTR_KPARAM_INFO
	.align		4
.L_216:
        /*0008*/ 	.byte	0x04, 0x17
        /*000a*/ 	.short	(.L_218 - .L_217)
.L_217:
        /*000c*/ 	.word	0x00000000
        /*0010*/ 	.short	0x0000
        /*0012*/ 	.short	0x0000
        /*0014*/ 	.byte	0x00, 0xf0, 0x61, 0x10


	//----- nvinfo : EIATTR_SPARSE_MMA_MASK
	.align		4
.L_218:
        /*0018*/ 	.byte	0x03, 0x50
        /*001a*/ 	.short	0x0000


	//----- nvinfo : EIATTR_MAXREG_COUNT
	.align		4
        /*001c*/ 	.byte	0x03, 0x1b
        /*001e*/ 	.short	0x00ff


	//----- nvinfo : EIATTR_MERCURY_ISA_VERSION
	.align		4
        /*0020*/ 	.byte	0x03, 0x5f
        /*0022*/ 	.short	0x0101


	//----- nvinfo : EIATTR_EXIT_INSTR_OFFSETS
	.align		4
        /*0024*/ 	.byte	0x04, 0x1c
        /*0026*/ 	.short	(.L_220 - .L_219)


	//   ....[0]....
.L_219:
        /*0028*/ 	.word	0x00000010


	//----- nvinfo : EIATTR_MAX_THREADS
	.align		4
.L_220:
        /*002c*/ 	.byte	0x04, 0x05
        /*002e*/ 	.short	(.L_222 - .L_221)
.L_221:
        /*0030*/ 	.word	0x00000100
        /*0034*/ 	.word	0x00000001
        /*0038*/ 	.word	0x00000001


	//----- nvinfo : EIATTR_CBANK_PARAM_SIZE
	.align		4
.L_222:
        /*003c*/ 	.byte	0x03, 0x19
        /*003e*/ 	.short	0x0418


	//----- nvinfo : EIATTR_PARAM_CBANK
	.align		4
        /*0040*/ 	.byte	0x04, 0x0a
        /*0042*/ 	.short	(.L_224 - .L_223)
	.align		4
.L_223:
        /*0044*/ 	.word	index@(.nv.constant0._ZN7cutlass13device_kernelIN5flash19enable_sm80_to_sm89INS1_16FlashAttnFwdSm80INS1_25CollectiveMainloopFwdSm80ILi8ELi1ELb0EN4cute5tupleIJNS5_1CILi128EEENS7_ILi32EEENS7_ILi256EEEEEELi256ENS_6half_tEfNS_4arch4Sm80ELb1ELb0ELb1ELb1ELb1ELb1ELb1ELb0EEENS1_21CollectiveEpilogueFwdINS6_IJS8_SA_S9_EEENS6_IJNS7_ILi1EEESI_SI_EEESC_SE_Li256ELb1ELb1ELb0ELb0EEENS1_19SingleTileSchedulerILb1ELb0ELb1ELi128EEEEEEEEEvNT_6ParamsE)
        /*0048*/ 	.short	0x0210
        /*004a*/ 	.short	0x0418


	//----- nvinfo : EIATTR_SW_WAR
	.align		4
.L_224:
        /*004c*/ 	.byte	0x04, 0x36
        /*004e*/ 	.short	(.L_226 - .L_225)
.L_225:
        /*0050*/ 	.word	0x00000008
.L_226:


//--------------------- .nv.info._ZN7cutlass13device_kernelIN5flash19enable_sm80_to_sm89INS1_16FlashAttnFwdSm80INS1_25CollectiveMainloopFwdSm80ILi8ELi1ELb0EN4cute5tupleIJNS5_1CILi128EEENS7_ILi96EEENS7_ILi256EEEEEELi256ENS_6half_tEfNS_4arch4Sm80ELb0ELb0ELb1ELb0ELb1ELb0ELb1ELb0EEENS1_21CollectiveEpilogueFwdINS6_IJS8_SA_S9_EEENS6_IJNS7_ILi1EEESI_SI_EEESC_SE_Li256ELb0ELb1ELb0ELb0EEENS1_19SingleTileSchedulerILb0ELb0ELb1ELi128EEEEEEEEEvNT_6ParamsE --------------------------
	.section	.nv.info._ZN7cutlass13device_kernelIN5flash19enable_sm80_to_sm89INS1_16FlashAttnFwdSm80INS1_25CollectiveMainloopFwdSm80ILi8ELi1ELb0EN4cute5tupleIJNS5_1CILi128EEENS7_ILi96EEENS7_ILi256EEEEEELi256ENS_6half_tEfNS_4arch4Sm80ELb0ELb0ELb1ELb0ELb1ELb0ELb1ELb0EEENS1_21CollectiveEpilogueFwdINS6_IJS8_SA_S9_EEENS6_IJNS7_ILi1EEESI_SI_EEESC_SE_Li256ELb0ELb1ELb0ELb0EEENS1_19SingleTileSchedulerILb0ELb0ELb1ELi128EEEEEEEEEvNT_6ParamsE,"",@"SHT_CUDA_INFO"
	.sectionflags	@""
	.align	4


	//----- nvinfo : EIATTR_CUDA_API_VERSION
	.align		4
        /*0000*/ 	.byte	0x04, 0x37
        /*0002*/ 	.short	(.L_228 - .L_227)
.L_227:
        /*0004*/ 	.word	0x00000082


	//----- nvinfo : EIATTR_KPARAM_INFO
	.align		4
.L_228:
        /*0008*/ 	.byte	0x04, 0x17
        /*000a*/ 	.short	(.L_230 - .L_229)
.L_229:
        /*000c*/ 	.word	0x00000000
        /*0010*/ 	.short	0x0000
        /*0012*/ 	.short	0x0000
        /*0014*/ 	.byte	0x00, 0xf0, 0x61, 0x10


	//----- nvinfo : EIATTR_SPARSE_MMA_MASK
	.align		4
.L_230:
        /*0018*/ 	.byte	0x03, 0x50
        /*001a*/ 	.short	0x0000


	//----- nvinfo : EIATTR_MAXREG_COUNT
	.align		4
        /*001c*/ 	.byte	0x03, 0x1b
        /*001e*/ 	.short	0x00ff


	//----- nvinfo : EIATTR_MERCURY_ISA_VERSION
	.align		4
        /*0020*/ 	.byte	0x03, 0x5f
        /*0022*/ 	.short	0x0101


	//----- nvinfo : EIATTR_EXIT_INSTR_OFFSETS
	.align		4
        /*0024*/ 	.byte	0x04, 0x1c
        /*0026*/ 	.short	(.L_232 - .L_231)


	//   ....[0]....
.L_231:
        /*0028*/ 	.word	0x00000010


	//----- nvinfo : EIATTR_MAX_THREADS
	.align		4
.L_232:
        /*002c*/ 	.byte	0x04, 0x05
        /*002e*/ 	.short	(.L_234 - .L_233)
.L_233:
        /*0030*/ 	.word	0x00000100
        /*0034*/ 	.word	0x00000001
        /*0038*/ 	.word	0x00000001


	//----- nvinfo : EIATTR_CBANK_PARAM_SIZE
	.align		4
.L_234:
        /*003c*/ 	.byte	0x03, 0x19
        /*003e*/ 	.short	0x0418


	//----- nvinfo : EIATTR_PARAM_CBANK
	.align		4
        /*0040*/ 	.byte	0x04, 0x0a
        /*0042*/ 	.short	(.L_236 - .L_235)
	.align		4
.L_235:
        /*0044*/ 	.word	index@(.nv.constant0._ZN7cutlass13device_kernelIN5flash19enable_sm80_to_sm89INS1_16FlashAttnFwdSm80INS1_25CollectiveMainloopFwdSm80ILi8ELi1ELb0EN4cute5tupleIJNS5_1CILi128EEENS7_ILi96EEENS7_ILi256EEEEEELi256ENS_6half_tEfNS_4arch4Sm80ELb0ELb0ELb1ELb0ELb1ELb0ELb1ELb0EEENS1_21CollectiveEpilogueFwdINS6_IJS8_SA_S9_EEENS6_IJNS7_ILi1EEESI_SI_EEESC_SE_Li256ELb0ELb1ELb0ELb0EEENS1_19SingleTileSchedulerILb0ELb0ELb1ELi128EEEEEEEEEvNT_6ParamsE)
        /*0048*/ 	.short	0x0210
        /*004a*/ 	.short	0x0418


	//----- nvinfo : EIATTR_SW_WAR
	.align		4
.L_236:
        /*004c*/ 	.byte	0x04, 0x36
        /*004e*/ 	.short	(.L_238 - .L_237)
.L_237:
        /*0050*/ 	.word	0x00000008
.L_238:


//--------------------- .nv.info._ZN7cutlass13device_kernelIN5flash19enable_sm80_to_sm89INS1_16FlashAttnFwdSm80INS1_25CollectiveMainloopFwdSm80ILi8ELi1ELb0EN4cute5tupleIJNS5_1CILi128EEENS7_ILi96EEENS7_ILi256EEEEEELi256ENS_6half_tEfNS_4arch4Sm80ELb0ELb0ELb1ELb1ELb1ELb0ELb1ELb0EEENS1_21CollectiveEpilogueFwdINS6_IJS8_SA_S9_EEENS6_IJNS7_ILi1EEESI_SI_EEESC_SE_Li256ELb1ELb1ELb0ELb0EEENS1_19SingleTileSchedulerILb1ELb0ELb1ELi128EEEEEEEEEvNT_6ParamsE --------------------------
	.section	.nv.info._ZN7cutlass13device_kernelIN5flash19enable_sm80_to_sm89INS1_16FlashAttnFwdSm80INS1_25CollectiveMainloopFwdSm80ILi8ELi1ELb0EN4cute5tupleIJNS5_1CILi128EEENS7_ILi96EEENS7_ILi256EEEEEELi256ENS_6half_tEfNS_4arch4Sm80ELb0ELb0ELb1ELb1ELb1ELb0ELb1ELb0EEENS1_21CollectiveEpilogueFwdINS6_IJS8_SA_S9_EEENS6_IJNS7_ILi1EEESI_SI_EEESC_SE_Li256ELb1ELb1ELb0ELb0EEENS1_19SingleTileSchedulerILb1ELb0ELb1ELi128EEEEEEEEEvNT_6ParamsE,"",@"SHT_CUDA_INFO"
	.sectionflags	@""
	.align	4


	//----- nvinfo : EIATTR_CUDA_API_VERSION
	.align		4
        /*0000*/ 	.byte	0x04, 0x37
        /*0002*/ 	.short	(.L_240 - .L_239)
.L_239:
        /*0004*/ 	.word	0x00000082


	//----- nvinfo : EIATTR_KPARAM_INFO
	.align		4
.L_240:
        /*0008*/ 	.byte	0x04, 0x17
        /*000a*/ 	.short	(.L_242 - .L_241)
.L_241:
        /*000c*/ 	.word	0x00000000
        /*0010*/ 	.short	0x0000
        /*0012*/ 	.short	0x0000
        /*0014*/ 	.byte	0x00, 0xf0, 0x61, 0x10


	//----- nvinfo : EIATTR_SPARSE_MMA_MASK
	.align		4
.L_242:
        /*0018*/ 	.byte	0x03, 0x50
        /*001a*/ 	.short	0x0000


	//----- nvinfo : EIATTR_MAXREG_COUNT
	.align		4
        /*001c*/ 	.byte	0x03, 0x1b
        /*001e*/ 	.short	0x00ff


	//----- nvinfo : EIATTR_MERCURY_ISA_VERSION
	.align		4
        /*0020*/ 	.byte	0x03, 0x5f
        /*0022*/ 	.short	0x0101


	//----- nvinfo : EIATTR_EXIT_INSTR_OFFSETS
	.align		4
        /*0024*/ 	.byte	0x04, 0x1c
        /*0026*/ 	.short	(.L_244 - .L_243)


	//   ....[0]....
.L_243:
        /*0028*/ 	.word	0x00000010


	//----- nvinfo : EIATTR_MAX_THREADS
	.align		4
.L_244:
        /*002c*/ 	.byte	0x04, 0x05
        /*002e*/ 	.short	(.L_246 - .L_245)
.L_245:
        /*0030*/ 	.word	0x00000100
        /*0034*/ 	.word	0x00000001
        /*0038*/ 	.word	0x00000001


	//----- nvinfo : EIATTR_CBANK_PARAM_SIZE
	.align		4
.L_246:
        /*003c*/ 	.byte	0x03, 0x19
        /*003e*/ 	.short	0x0418


	//----- nvinfo : EIATTR_PARAM_CBANK
	.align		4
        /*0040*/ 	.byte	0x04, 0x0a
        /*0042*/ 	.short	(.L_248 - .L_247)
	.align		4
.L_247:
        /*0044*/ 	.word	index@(.nv.constant0._ZN7cutlass13device_kernelIN5flash19enable_sm80_to_sm89INS1_16FlashAttnFwdSm80INS1_25CollectiveMainloopFwdSm80ILi8ELi1ELb0EN4cute5tupleIJNS5_1CILi128EEENS7_ILi96EEENS7_ILi256EEEEEELi256ENS_6half_tEfNS_4arch4Sm80ELb0ELb0ELb1ELb1ELb1ELb0ELb1ELb0EEENS1_21CollectiveEpilogueFwdINS6_IJS8_SA_S9_EEENS6_IJNS7_ILi1EEESI_SI_EEESC_SE_Li256ELb1ELb1ELb0ELb0EEENS1_19SingleTileSchedulerILb1ELb0ELb1ELi128EEEEEEEEEvNT_6ParamsE)
        /*0048*/ 	.short	0x0210
        /*004a*/ 	.short	0x0418


	//----- nvinfo : EIATTR_SW_WAR
	.align		4
.L_248:
        /*004c*/ 	.byte	0x04, 0x36
        /*004e*/ 	.short	(.L_250 - .L_249)
.L_249:
        /*0050*/ 	.word	0x00000008
.L_250:


//--------------------- .nv.info._ZN7cutlass13device_kernelIN5flash19enable_sm80_to_sm89INS1_16FlashAttnFwdSm80INS1_25CollectiveMainloopFwdSm80ILi8ELi1ELb0EN4cute5tupleIJNS5_1CILi128EEENS7_ILi48EEENS7_ILi256EEEEEELi256ENS_6half_tEfNS_4arch4Sm80ELb0ELb0ELb1ELb1ELb1ELb1ELb1ELb0EEENS1_21CollectiveEpilogueFwdINS6_IJS8_SA_S9_EEENS6_IJNS7_ILi1EEESI_SI_EEESC_SE_Li256ELb1ELb1ELb0ELb0EEENS1_19SingleTileSchedulerILb1ELb0ELb1ELi128EEEEEEEEEvNT_6ParamsE --------------------------
	.section	.nv.info._ZN7cutlass13device_kernelIN5flash19enable_sm80_to_sm89INS1_16FlashAttnFwdSm80INS1_25CollectiveMainloopFwdSm80ILi8ELi1ELb0EN4cute5tupleIJNS5_1CILi128EEENS7_ILi48EEENS7_ILi256EEEEEELi256ENS_6half_tEfNS_4arch4Sm80ELb0ELb0ELb1ELb1ELb1ELb1ELb1ELb0EEENS1_21CollectiveEpilogueFwdINS6_IJS8_SA_S9_EEENS6_IJNS7_ILi1EEESI_SI_EEESC_SE_Li256ELb1ELb1ELb0ELb0EEENS1_19SingleTileSchedulerILb1ELb0ELb1ELi128EEEEEEEEEvNT_6ParamsE,"",@"SHT_CUDA_INFO"
	.sectionflags	@""
	.align	4


	//----- nvinfo : EIATTR_CUDA_API_VERSION
	.align		4
        /*0000*/ 	.byte	0x04, 0x37
        /*0002*/ 	.short	(.L_252 - .L_251)
.L_251:
        /*0004*/ 	.word	0x00000082


	//----- nvinfo : EIATTR_KPARAM_INFO
	.align		4
.L_252:
        /*0008*/ 	.byte	0x04, 0x17
        /*000a*/ 	.short	(.L_254 - .L_253)
.L_253:
        /*000c*/ 	.word	0x00000000
        /*0010*/ 	.short	0x0000
        /*0012*/ 	.short	0x0000
        /*0014*/ 	.byte	0x00, 0xf0, 0x61, 0x10


	//----- nvinfo : EIATTR_SPARSE_MMA_MASK
	.align		4
.L_254:
        /*0018*/ 	.byte	0x03, 0x50
        /*001a*/ 	.short	0x0000


	//----- nvinfo : EIATTR_MAXREG_COUNT
	.align		4
        /*001c*/ 	.byte	0x03, 0x1b
        /*001e*/ 	.short	0x00ff


	//----- nvinfo : EIATTR_MERCURY_ISA_VERSION
	.align		4
        /*0020*/ 	.byte	0x03, 0x5f
        /*0022*/ 	.short	0x0101


	//----- nvinfo : EIATTR_EXIT_INSTR_OFFSETS
	.align		4
        /*0024*/ 	.byte	0x04, 0x1c
        /*0026*/ 	.short	(.L_256 - .L_255)


	//   ....[0]....
.L_255:
        /*0028*/ 	.word	0x00000010


	//----- nvinfo : EIATTR_MAX_THREADS
	.align		4
.L_256:
        /*002c*/ 	.byte	0x04, 0x05
        /*002e*/ 	.short	(.L_258 - .L_257)
.L_257:
        /*0030*/ 	.word	0x00000100
        /*0034*/ 	.word	0x00000001
        /*0038*/ 	.word	0x00000001


	//----- nvinfo : EIATTR_CBANK_PARAM_SIZE
	.align		4
.L_258:
        /*003c*/ 	.byte	0x03, 0x19
        /*003e*/ 	.short	0x0418


	//----- nvinfo : EIATTR_PARAM_CBANK
	.align		4
        /*0040*/ 	.byte	0x04, 0x0a
        /*0042*/ 	.short	(.L_260 - .L_259)
	.align		4
.L_259:
        /*0044*/ 	.word	index@(.nv.constant0._ZN7cutlass13device_kernelIN5flash19enable_sm80_to_sm89INS1_16FlashAttnFwdSm80INS1_25CollectiveMainloopFwdSm80ILi8ELi1ELb0EN4cute5tupleIJNS5_1CILi128EEENS7_ILi48EEENS7_ILi256EEEEEELi256ENS_6half_tEfNS_4arch4Sm80ELb0ELb0ELb1ELb1ELb1ELb1ELb1ELb0EEENS1_21CollectiveEpilogueFwdINS6_IJS8_SA_S9_EEENS6_IJNS7_ILi1EEESI_SI_EEESC_SE_Li256ELb1ELb1ELb0ELb0EEENS1_19SingleTileSchedulerILb1ELb0ELb1ELi128EEEEEEEEEvNT_6ParamsE)
        /*0048*/ 	.short	0x0210
        /*004a*/ 	.short	0x0418


	//----- nvinfo : EIATTR_SW_WAR
	.align		4
.L_260:
        /*004c*/ 	.byte	0x04, 0x36
        /*004e*/ 	.short	(.L_262 - .L_261)
.L_261:
        /*0050*/ 	.word	0x00000008
.L_262:


//--------------------- .nv.info._ZN7cutlass13device_kernelIN5flash19enable_sm80_to_sm89INS1_16FlashAttnFwdSm80INS1_25CollectiveMainloopFwdSm80ILi8ELi1ELb0EN4cute5tupleIJNS5_1CILi128EEENS7_ILi64EEENS7_ILi256EEEEEELi256ENS_6half_tEfNS_4arch4Sm80ELb0ELb1ELb1ELb0ELb1ELb0ELb1ELb0EEENS1_21CollectiveEpilogueFwdINS6_IJS8_SA_S9_EEENS6_IJNS7_ILi1EEESI_SI_EEESC_SE_Li256ELb0ELb1ELb0ELb0EEENS1_19SingleTileSchedulerILb0ELb0ELb1ELi128EEEEEEEEEvNT_6ParamsE --------------------------
	.section	.nv.info._ZN7cutlass13device_kernelIN5flash19enable_sm80_to_sm89INS1_16FlashAttnFwdSm80INS1_25CollectiveMainloopFwdSm80ILi8ELi1ELb0EN4cute5tupleIJNS5_1CILi128EEENS7_ILi64EEENS7_ILi256EEEEEELi256ENS_6half_tEfNS_4arch4Sm80ELb0ELb1ELb1ELb0ELb1ELb0ELb1ELb0EEENS1_21CollectiveEpilogueFwdINS6_IJS8_SA_S9_EEENS6_IJNS7_ILi1EEESI_SI_EEESC_SE_Li256ELb0ELb1ELb0ELb0EEENS1_19SingleTileSchedulerILb0ELb0ELb1ELi128EEEEEEEEEvNT_6ParamsE,"",@"SHT_CUDA_INFO"
	.sectionflags	@""
	.align	4


	//----- nvinfo : EIATTR_CUDA_API_VERSION
	.align		4
        /*0000*/ 	.byte	0x04, 0x37
        /*0002*/ 	.short	(.L_264 - .L_263)
.L_263:
        /*0004*/ 	.word	0x00000082


	//----- nvinfo : EIATTR_KPARAM_INFO
	.align		4
.L_264:
        /*0008*/ 	.byte	0x04, 0x17
        /*000a*/ 	.short	(.L_266 - .L_265)
.L_265:
        /*000c*/ 	.word	0x00000000
        /*0010*/ 	.short	0x0000
        /*0012*/ 	.short	0x0000
        /*0014*/ 	.byte	0x00, 0xf0, 0x61, 0x10


	//----- nvinfo : EIATTR_SPARSE_MMA_MASK
	.align		4
.L_266:
        /*0018*/ 	.byte	0x03, 0x50
        /*001a*/ 	.short	0x0000


	//----- nvinfo : EIATTR_MAXREG_COUNT
	.align		4
        /*001c*/ 	.byte	0x03, 0x1b
        /*001e*/ 	.short	0x00ff


	//----- nvinfo : EIATTR_MERCURY_ISA_VERSION
	.align		4
        /*0020*/ 	.byte	0x03, 0x5f
        /*0022*/ 	.short	0x0101


	//----- nvinfo : EIATTR_EXIT_INSTR_OFFSETS
	.align		4
        /*0024*/ 	.byte	0x04, 0x1c
        /*0026*/ 	.short	(.L_268 - .L_267)


	//   ....[0]....
.L_267:
        /*0028*/ 	.word	0x00000010


	//----- nvinfo : EIATTR_MAX_THREADS
	.align		4
.L_268:
        /*002c*/ 	.byte	0x04, 0x05
        /*002e*/ 	.short	(.L_270 - .L_269)
.L_269:
        /*0030*/ 	.word	0x00000100
        /*0034*/ 	.word	0x00000001
        /*0038*/ 	.word	0x00000001


	//----- nvinfo : EIATTR_CBANK_PARAM_SIZE
	.align		4
.L_270:
        /*003c*/ 	.byte	0x03, 0x19
        /*003e*/ 	.short	0x0418


	//----- nvinfo : EIATTR_PARAM_CBANK
	.align		4
        /*0040*/ 	.byte	0x04, 0x0a
        /*0042*/ 	.short	(.L_272 - .L_271)
	.align		4
.L_271:
        /*0044*/ 	.word	index@(.nv.constant0._ZN7cutlass13device_kernelIN5flash19enable_sm80_to_sm89INS1_16FlashAttnFwdSm80INS1_25CollectiveMainloopFwdSm80ILi8ELi1ELb0EN4cute5tupleIJNS5_1CILi128EEENS7_ILi64EEENS7_ILi256EEEEEELi256ENS_6half_tEfNS_4arch4Sm80ELb0ELb1ELb1ELb0ELb1ELb0ELb1ELb0EEENS1_21CollectiveEpilogueFwdINS6_IJS8_SA_S9_EEENS6_IJNS7_ILi1EEESI_SI_EEESC_SE_Li256ELb0ELb1ELb0ELb0EEENS1_19SingleTileSchedulerILb0ELb0ELb1ELi128EEEEEEEEEvNT_6ParamsE)
        /*0048*/ 	.short	0x0210
        /*004a*/ 	.short	0x0418


	//----- nvinfo : EIATTR_SW_WAR
	.align		4
.L_272:
        /*004c*/ 	.byte	0x04, 0x36
        /*004e*/ 	.short	(.L_274 - .L_273)
.L_273:
        /*0050*/ 	.word	0x00000008
.L_274:


//--------------------- .nv.info._ZN7cutlass13device_kernelIN5flash19enable_sm80_to_sm89INS1_16FlashAttnFwdSm80INS1_25CollectiveMainloopFwdSm80ILi8ELi1ELb0EN4cute5tupleIJNS5_1CILi128EEENS7_ILi64EEENS7_ILi256EEEEEELi256ENS_6half_tEfNS_4arch4Sm80ELb0ELb1ELb1ELb1ELb1ELb0ELb1ELb0EEENS1_21CollectiveEpilogueFwdINS6_IJS8_SA_S9_EEENS6_IJNS7_ILi1EEESI_SI_EEESC_SE_Li256ELb1ELb1ELb0ELb0EEENS1_19SingleTileSchedulerILb1ELb0ELb1ELi128EEEEEEEEEvNT_6ParamsE --------------------------
	.section	.nv.info._ZN7cutlass13device_kernelIN5flash19enable_sm80_to_sm89INS1_16FlashAttnFwdSm80INS1_25CollectiveMainloopFwdSm80ILi8ELi1ELb0EN4cute5tupleIJNS5_1CILi128EEENS7_ILi64EEENS7_ILi256EEEEEELi256ENS_6half_tEfNS_4arch4Sm80ELb0ELb1ELb1ELb1ELb1ELb0ELb1ELb0EEENS1_21CollectiveEpilogueFwdINS6_IJS8_SA_S9_EEENS6_IJNS7_ILi1EEESI_SI_EEESC_SE_Li256ELb1ELb1ELb0ELb0EEENS1_19SingleTileSchedulerILb1ELb0ELb1ELi128EEEEEEEEEvNT_6ParamsE,"",@"SHT_CUDA_INFO"
	.sectionflags	@""
	.align	4


	//----- nvinfo : EIATTR_CUDA_API_VERSION
	.align		4
        /*0000*/ 	.byte	0x04, 0x37
        /*0002*/ 	.short	(.L_276 - .L_275)
.L_275:
        /*0004*/ 	.word	0x00000082


	//----- nvinfo : EIATTR_KPARAM_INFO
	.align		4
.L_276:
        /*0008*/ 	.byte	0x04, 0x17
        /*000a*/ 	.short	(.L_278 - .L_277)
.L_277:
        /*000c*/ 	.word	0x00000000
        /*0010*/ 	.short	0x0000
        /*0012*/ 	.short	0x0000
        /*0014*/ 	.byte	0x00, 0xf0, 0x61, 0x10


	//----- nvinfo : EIATTR_SPARSE_MMA_MASK
	.align		4
.L_278:
        /*0018*/ 	.byte	0x03, 0x50
        /*001a*/ 	.short	0x0000


	//----- nvinfo : EIATTR_MAXREG_COUNT
	.align		4
        /*001c*/ 	.byte	0x03, 0x1b
        /*001e*/ 	.short	0x00ff


	//----- nvinfo : EIATTR_MERCURY_ISA_VERSION
	.align		4
        /*0020*/ 	.byte	0x03, 0x5f
        /*0022*/ 	.short	0x0101


	//----- nvinfo : EIATTR_EXIT_INSTR_OFFSETS
	.align		4
        /*0024*/ 	.byte	0x04, 0x1c
        /*0026*/ 	.short	(.L_280 - .L_279)


	//   ....[0]....
.L_279:
        /*0028*/ 	.word	0x00000010


	//----- nvinfo : EIATTR_MAX_THREADS
	.align		4
.L_280:
        /*002c*/ 	.byte	0x04, 0x05
        /*002e*/ 	.short	(.L_282 - .L_281)
.L_281:
        /*0030*/ 	.word	0x00000100
        /*0034*/ 	.word	0x00000001
        /*0038*/ 	.word	0x00000001


	//----- nvinfo : EIATTR_CBANK_PARAM_SIZE
	.align		4
.L_282:
        /*003c*/ 	.byte	0x03, 0x19
        /*003e*/ 	.short	0x0418


	//----- nvinfo : EIATTR_PARAM_CBANK
	.align		4
        /*0040*/ 	.byte	0x04, 0x0a
        /*0042*/ 	.short	(.L_284 - .L_283)
	.align		4
.L_283:
        /*0044*/ 	.word	index@(.nv.constant0._ZN7cutlass13device_kernelIN5flash19enable_sm80_to_sm89INS1_16FlashAttnFwdSm80INS1_25CollectiveMainloopFwdSm80ILi8ELi1ELb0EN4cute5tupleIJNS5_1CILi128EEENS7_ILi64EEENS7_ILi256EEEEEELi256ENS_6half_tEfNS_4arch4Sm80ELb0ELb1ELb1ELb1ELb1ELb0ELb1ELb0EEENS1_21CollectiveEpilogueFwdINS6_IJS8_SA_S9_EEENS6_IJNS7_ILi1EEESI_SI_EEESC_SE_Li256ELb1ELb1ELb0ELb0EEENS1_19SingleTileSchedulerILb1ELb0ELb1ELi128EEEEEEEEEvNT_6ParamsE)
        /*0048*/ 	.short	0x0210
        /*004a*/ 	.short	0x0418


	//----- nvinfo : EIATTR_SW_WAR
	.align		4
.L_284:
        /*004c*/ 	.byte	0x04, 0x36
        /*004e*/ 	.short	(.L_286 - .L_285)
.L_285:
        /*0050*/ 	.word	0x00000008
.L_286:


//--------------------- .nv.info._ZN7cutlass13device_kernelIN5flash19enable_sm80_to_sm89INS1_16FlashAttnFwdSm80INS1_25CollectiveMainloopFwdSm80ILi8ELi1ELb0EN4cute5tupleIJNS5_1CILi128EEENS7_ILi48EEENS7_ILi256EEEEEELi256ENS_6half_tEfNS_4arch4Sm80ELb0ELb1ELb1ELb1ELb1ELb1ELb1ELb0EEENS1_21CollectiveEpilogueFwdINS6_IJS8_SA_S9_EEENS6_IJNS7_ILi1EEESI_SI_EEESC_SE_Li256ELb1ELb1ELb0ELb0EEENS1_19SingleTileSchedulerILb1ELb0ELb1ELi128EEEEEEEEEvNT_6ParamsE --------------------------
	.section	.nv.info._ZN7cutlass13device_kernelIN5flash19enable_sm80_to_sm89INS1_16FlashAttnFwdSm80INS1_25CollectiveMainloopFwdSm80ILi8ELi1ELb0EN4cute5tupleIJNS5_1CILi128EEENS7_ILi48EEENS7_ILi256EEEEEELi256ENS_6half_tEfNS_4arch4Sm80ELb0ELb1ELb1ELb1ELb1ELb1ELb1ELb0EEENS1_21CollectiveEpilogueFwdINS6_IJS8_SA_S9_EEENS6_IJNS7_ILi1EEESI_SI_EEESC_SE_Li256ELb1ELb1ELb0ELb0EEENS1_19SingleTileSchedulerILb1ELb0ELb1ELi128EEEEEEEEEvNT_6ParamsE,"",@"SHT_CUDA_INFO"
	.sectionflags	@""
	.align	4


	//----- nvinfo : EIATTR_CUDA_API_VERSION
	.align		4
        /*0000*/ 	.byte	0x04, 0x37
        /*0002*/ 	.short	(.L_288 - .L_287)
.L_287:
        /*0004*/ 	.word	0x00000082


	//----- nvinfo : EIATTR_KPARAM_INFO
	.align		4
.L_288:
        /*0008*/ 	.byte	0x04, 0x17
        /*000a*/ 	.short	(.L_290 - .L_289)
.L_289:
        /*000c*/ 	.word	0x00000000
        /*0010*/ 	.short	0x0000
        /*0012*/ 	.short	0x0000
        /*0014*/ 	.byte	0x00, 0xf0, 0x61, 0x10


	//----- nvinfo : EIATTR_SPARSE_MMA_MASK
	.align		4
.L_290:
        /*0018*/ 	.byte	0x03, 0x50
        /*001a*/ 	.short	0x0000


	//----- nvinfo : EIATTR_MAXREG_COUNT
	.align		4
        /*001c*/ 	.byte	0x03, 0x1b
        /*001e*/ 	.short	0x00ff


	//----- nvinfo : EIATTR_MERCURY_ISA_VERSION
	.align		4
        /*0020*/ 	.byte	0x03, 0x5f
        /*0022*/ 	.short	0x0101


	//----- nvinfo : EIATTR_EXIT_INSTR_OFFSETS
	.align		4
        /*0024*/ 	.byte	0x04, 0x1c
        /*0026*/ 	.short	(.L_292 - .L_291)


	//   ....[0]....
.L_291:
        /*0028*/ 	.word	0x00000010


	//----- nvinfo : EIATTR_MAX_THREADS
	.align		4
.L_292:
        /*002c*/ 	.byte	0x04, 0x05
        /*002e*/ 	.short	(.L_294 - .L_293)
.L_293:
        /*0030*/ 	.word	0x00000100
        /*0034*/ 	.word	0x00000001
        /*0038*/ 	.word	0x00000001


	//----- nvinfo : EIATTR_CBANK_PARAM_SIZE
	.align		4
.L_294:
        /*003c*/ 	.byte	0x03, 0x19
        /*003e*/ 	.short	0x0418


	//----- nvinfo : EIATTR_PARAM_CBANK
	.align		4
        /*0040*/ 	.byte	0x04, 0x0a
        /*0042*/ 	.short	(.L_296 - .L_295)
	.align		4
.L_295:
        /*0044*/ 	.word	index@(.nv.constant0._ZN7cutlass13device_kernelIN5flash19enable_sm80_to_sm89INS1_16FlashAttnFwdSm80INS1_25CollectiveMainloopFwdSm80ILi8ELi1ELb0EN4cute5tupleIJNS5_1CILi128EEENS7_ILi48EEENS7_ILi256EEEEEELi256ENS_6half_tEfNS_4arch4Sm80ELb0ELb1ELb1ELb1ELb1ELb1ELb1ELb0EEENS1_21CollectiveEpilogueFwdINS6_IJS8_SA_S9_EEENS6_IJNS7_ILi1EEESI_SI_EEESC_SE_Li256ELb1ELb1ELb0ELb0EEENS1_19SingleTileSchedulerILb1ELb0ELb1ELi128EEEEEEEEEvNT_6ParamsE)
        /*0048*/ 	.short	0x0210
        /*004a*/ 	.short	0x0418


	//----- nvinfo : EIATTR_SW_WAR
	.align		4
.L_296:
        /*004c*/ 	.byte	0x04, 0x36
        /*004e*/ 	.short	(.L_298 - .L_297)
.L_297:
        /*0050*/ 	.word	0x00000008
.L_298:


//--------------------- .nv.info._ZN7cutlass13device_kernelIN5flash19enable_sm80_to_sm89INS1_16FlashAttnFwdSm80INS1_25CollectiveMainloopFwdSm80ILi8ELi1ELb0EN4cute5tupleIJNS5_1CILi128EEENS7_ILi96EEENS7_ILi256EEEEEELi256ENS_6half_tEfNS_4arch4Sm80ELb1ELb0ELb1ELb0ELb1ELb0ELb1ELb0EEENS1_21CollectiveEpilogueFwdINS6_IJS8_SA_S9_EEENS6_IJNS7_ILi1EEESI_SI_EEESC_SE_Li256ELb0ELb1ELb0ELb0EEENS1_30DynamicPersistentTileSchedulerILi256ELi256ELb0ELb1ELb0EEEEEEEEEvNT_6ParamsE --------------------------
	.section	.nv.info._ZN7cutlass13device_kernelIN5flash19enable_sm80_to_sm89INS1_16FlashAttnFwdSm80INS1_25CollectiveMainloopFwdSm80ILi8ELi1ELb0EN4cute5tupleIJNS5_1CILi128EEENS7_ILi96EEENS7_ILi256EEEEEELi256ENS_6half_tEfNS_4arch4Sm80ELb1ELb0ELb1ELb0ELb1ELb0ELb1ELb0EEENS1_21CollectiveEpilogueFwdINS6_IJS8_SA_S9_EEENS6_IJNS7_ILi1EEESI_SI_EEESC_SE_Li256ELb0ELb1ELb0ELb0EEENS1_30DynamicPersistentTileSchedulerILi256ELi256ELb0ELb1ELb0EEEEEEEEEvNT_6ParamsE,"",@"SHT_CUDA_INFO"
	.sectionflags	@""
	.align	4


	//----- nvinfo : EIATTR_CUDA_API_VERSION
	.align		4
        /*0000*/ 	.byte	0x04, 0x37
        /*0002*/ 	.short	(.L_300 - .L_299)
.L_299:
        /*0004*/ 	.word	0x00000082


	//----- nvinfo : EIATTR_KPARAM_INFO
	.align		4
.L_300:
        /*0008*/ 	.byte	0x04, 0x17
        /*000a*/ 	.short	(.L_302 - .L_301)
.L_301:
        /*000c*/ 	.word	0x00000000
        /*0010*/ 	.short	0x0000
        /*0012*/ 	.short	0x0000
        /*0014*/ 	.byte	0x00, 0xf0, 0xa1, 0x10


	//----- nvinfo : EIATTR_SPARSE_MMA_MASK
	.align		4
.L_302:
        /*0018*/ 	.byte	0x03, 0x50
        /*001a*/ 	.short	0x0000


	//----- nvinfo : EIATTR_MAXREG_COUNT
	.align		4
        /*001c*/ 	.byte	0x03, 0x1b
        /*001e*/ 	.short	0x00ff


	//----- nvinfo : EIATTR_MERCURY_ISA_VERSION
	.align		4
        /*0020*/ 	.byte	0x03, 0x5f
        /*0022*/ 	.short	0x0101


	//----- nvinfo : EIATTR_EXIT_INSTR_OFFSETS
	.align		4
        /*0024*/ 	.byte	0x04, 0x1c
        /*0026*/ 	.short	(.L_304 - .L_303)


	//   ....[0]....
.L_303:
        /*0028*/ 	.word	0x00000010


	//----- nvinfo : EIATTR_MAX_THREADS
	.align		4
.L_304:
        /*002c*/ 	.byte	0x04, 0x05
        /*002e*/ 	.short	(.L_306 - .L_305)
.L_305:
        /*0030*/ 	.word	0x00000100
        /*0034*/ 	.word	0x00000001
        /*0038*/ 	.word	0x00000001


	//----- nvinfo : EIATTR_CBANK_PARAM_SIZE
	.align		4
.L_306:
        /*003c*/ 	.byte	0x03, 0x19
        /*003e*/ 	.short	0x0428


	//----- nvinfo : EIATTR_PARAM_CBANK
	.align		4
        /*0040*/ 	.byte	0x04, 0x0a
        /*0042*/ 	.short	(.L_308 - .L_307)
	.align		4
.L_307:
        /*0044*/ 	.word	index@(.nv.constant0._ZN7cutlass13device_kernelIN5flash19enable_sm80_to_sm89INS1_16FlashAttnFwdSm80INS1_25CollectiveMainloopFwdSm80ILi8ELi1ELb0EN4cute5tupleIJNS5_1CILi128EEENS7_ILi96EEENS7_ILi256EEEEEELi256ENS_6half_tEfNS_4arch4Sm80ELb1ELb0ELb1ELb0ELb1ELb0ELb1ELb0EEENS1_21CollectiveEpilogueFwdINS6_IJS8_SA_S9_EEENS6_IJNS7_ILi1EEESI_SI_EEESC_SE_Li256ELb0ELb1ELb0ELb0EEENS1_30DynamicPersistentTileSchedulerILi256ELi256ELb0ELb1ELb0EEEEEEEEEvNT_6ParamsE)
        /*0048*/ 	.short	0x0210
        /*004a*/ 	.short	0x0428


	//----- nvinfo : EIATTR_SW_WAR
	.align		4
.L_308:
        /*004c*/ 	.byte	0x04, 0x36
        /*004e*/ 	.short	(.L_310 - .L_309)
.L_309:
        /*0050*/ 	.word	0x00000008
.L_310:


//--------------------- .nv.info._ZN7cutlass13device_kernelIN5flash19enable_sm80_to_sm89INS1_16FlashAttnFwdSm80INS1_25CollectiveMainloopFwdSm80ILi8ELi1ELb0EN4cute5tupleIJNS5_1CILi128EEENS7_ILi96EEENS7_ILi256EEEEEELi256ENS_6half_tEfNS_4arch4Sm80ELb1ELb0ELb1ELb1ELb1ELb0ELb1ELb0EEENS1_21CollectiveEpilogueFwdINS6_IJS8_SA_S9_EEENS6_IJNS7_ILi1EEESI_SI_EEESC_SE_Li256ELb1ELb1ELb0ELb0EEENS1_19SingleTileSchedulerILb1ELb0ELb1ELi128EEEEEEEEEvNT_6ParamsE --------------------------
	.section	.nv.info._ZN7cutlass13device_kernelIN5flash19enable_sm80_to_sm89INS1_16FlashAttnFwdSm80INS1_25CollectiveMainloopFwdSm80ILi8ELi1ELb0EN4cute5tupleIJNS5_1CILi128EEENS7_ILi96EEENS7_ILi256EEEEEELi256ENS_6half_tEfNS_4arch4Sm80ELb1ELb0ELb1ELb1ELb1ELb0ELb1ELb0EEENS1_21CollectiveEpilogueFwdINS6_IJS8_SA_S9_EEENS6_IJNS7_ILi1EEESI_SI_EEESC_SE_Li256ELb1ELb1ELb0ELb0EEENS1_19SingleTileSchedulerILb1ELb0ELb1ELi128EEEEEEEEEvNT_6ParamsE,"",@"SHT_CUDA_INFO"
	.sectionflags	@""
	.align	4


	//----- nvinfo : EIATTR_CUDA_API_VERSION
	.align		4
        /*0000*/ 	.byte	0x04, 0x37
        /*0002*/ 	.short	(.L_312 - .L_311)
.L_311:
        /*0004*/ 	.word	0x00000082


	//----- nvinfo : EIATTR_KPARAM_INFO
	.align		4
.L_312:
        /*0008*/ 	.byte	0x04, 0x17
        /*000a*/ 	.short	(.L_314 - .L_313)
.L_313:
        /*000c*/ 	.word	0x00000000
        /*0010*/ 	.short	0x0000
        /*0012*/ 	.short	0x0000
        /*0014*/ 	.byte	0x00, 0xf0, 0x61, 0x10


	//----- nvinfo : EIATTR_SPARSE_MMA_MASK
	.align		4
.L_314:
        /*0018*/ 	.byte	0x03, 0x50
        /*001a*/ 	.short	0x0000


	//----- nvinfo : EIATTR_MAXREG_COUNT
	.align		4
        /*001c*/ 	.byte	0x03, 0x1b
        /*001e*/ 	.short	0x00ff


	//----- nvinfo : EIATTR_MERCURY_ISA_VERSION
	.align		4
        /*0020*/ 	.byte	0x03, 0x5f
        /*0022*/ 	.short	0x0101


	//----- nvinfo : EIATTR_EXIT_INSTR_OFFSETS
	.align		4
        /*0024*/ 	.byte	0x04, 0x1c
        /*0026*/ 	.short	(.L_316 - .L_315)


	//   ....[0]....
.L_315:
        /*0028*/ 	.word	0x00000010


	//----- nvinfo : EIATTR_MAX_THREADS
	.align		4
.L_316:
        /*002c*/ 	.byte	0x04, 0x05
        /*002e*/ 	.short	(.L_318 - .L_317)
.L_317:
        /*0030*/ 	.word	0x00000100
        /*0034*/ 	.word	0x00000001
        /*0038*/ 	.word	0x00000001


	//----- nvinfo : EIATTR_CBANK_PARAM_SIZE
	.align		4
.L_318:
        /*003c*/ 	.byte	0x03, 0x19
        /*003e*/ 	.short	0x0418


	//----- nvinfo : EIATTR_PARAM_CBANK
	.align		4
        /*0040*/ 	.byte	0x04, 0x0a
        /*0042*/ 	.short	(.L_320 - .L_319)
	.align		4
.L_319:
        /*0044*/ 	.word	index@(.nv.constant0._ZN7cutlass13device_kernelIN5flash19enable_sm80_to_sm89INS1_16FlashAttnFwdSm80INS1_25CollectiveMainloopFwdSm80ILi8ELi1ELb0EN4cute5tupleIJNS5_1CILi128EEENS7_ILi96EEENS7_ILi256EEEEEELi256ENS_6half_tEfNS_4arch4Sm80ELb1ELb0ELb1ELb1ELb1ELb0ELb1ELb0EEENS1_21CollectiveEpilogueFwdINS6_IJS8_SA_S9_EEENS6_IJNS7_ILi1EEESI_SI_EEESC_SE_Li256ELb1ELb1ELb0ELb0EEENS1_19SingleTileSchedulerILb1ELb0ELb1ELi128EEEEEEEEEvNT_6ParamsE)
        /*0048*/ 	.short	0x0210
        /*004a*/ 	.short	0x0418


	//----- nvinfo : EIATTR_SW_WAR
	.align		4
.L_320:
        /*004c*/ 	.byte	0x04, 0x36
        /*004e*/ 	.short	(.L_322 - .L_321)
.L_321:
        /*0050*/ 	.word	0x00000008
.L_322:


//--------------------- .nv.info._ZN7cutlass13device_kernelIN5flash19enable_sm80_to_sm89INS1_16FlashAttnFwdSm80INS1_25CollectiveMainloopFwdSm80ILi8ELi1ELb0EN4cute5tupleIJNS5_1CILi128EEENS7_ILi48EEENS7_ILi256EEEEEELi256ENS_6half_tEfNS_4arch4Sm80ELb1ELb0ELb1ELb1ELb1ELb1ELb1ELb0EEENS1_21CollectiveEpilogueFwdINS6_IJS8_SA_S9_EEENS6_IJNS7_ILi1EEESI_SI_EEESC_SE_Li256ELb1ELb1ELb0ELb0EEENS1_19SingleTileSchedulerILb1ELb0ELb1ELi128EEEEEEEEEvNT_6ParamsE --------------------------
	.section	.nv.info._ZN7cutlass13device_kernelIN5flash19enable_sm80_to_sm89INS1_16FlashAttnFwdSm80INS1_25CollectiveMainloopFwdSm80ILi8ELi1ELb0EN4cute5tupleIJNS5_1CILi128EEENS7_ILi48EEENS7_ILi256EEEEEELi256ENS_6half_tEfNS_4arch4Sm80ELb1ELb0ELb1ELb1ELb1ELb1ELb1ELb0EEENS1_21CollectiveEpilogueFwdINS6_IJS8_SA_S9_EEENS6_IJNS7_ILi1EEESI_SI_EEESC_SE_Li256ELb1ELb1ELb0ELb0EEENS1_19SingleTileSchedulerILb1ELb0ELb1ELi128EEEEEEEEEvNT_6ParamsE,"",@"SHT_CUDA_INFO"
	.sectionflags	@""
	.align	4


	//----- nvinfo : EIATTR_CUDA_API_VERSION
	.align		4
        /*0000*/ 	.byte	0x04, 0x37
        /*0002*/ 	.short	(.L_324 - .L_323)
.L_323:
        /*0004*/ 	.word	0x00000082


	//----- nvinfo : EIATTR_KPARAM_INFO
	.align		4
.L_324:
        /*0008*/ 	.byte	0x04, 0x17
        /*000a*/ 	.short	(.L_326 - .L_325)
.L_325:
        /*000c*/ 	.word	0x00000000
        /*0010*/ 	.short	0x0000
        /*0012*/ 	.short	0x0000
        /*0014*/ 	.byte	0x00, 0xf0, 0x61, 0x10


	//----- nvinfo : EIATTR_SPARSE_MMA_MASK
	.align		4
.L_326:
        /*0018*/ 	.byte	0x03, 0x50
        /*001a*/ 	.short	0x0000


	//----- nvinfo : EIATTR_MAXREG_COUNT
	.align		4
        /*001c*/ 	.byte	0x03, 0x1b
        /*001e*/ 	.short	0x00ff


	//----- nvinfo : EIATTR_MERCURY_ISA_VERSION
	.align		4
        /*0020*/ 	.byte	0x03, 0x5f
        /*0022*/ 	.short	0x0101


	//----- nvinfo : EIATTR_EXIT_INSTR_OFFSETS
	.align		4
        /*0024*/ 	.byte	0x04, 0x1c
        /*0026*/ 	.short	(.L_328 - .L_327)


	//   ....[0]....
.L_327:
        /*0028*/ 	.word	0x00000010


	//----- nvinfo : EIATTR_MAX_THREADS
	.align		4
.L_328:
        /*002c*/ 	.byte	0x04, 0x05
        /*002e*/ 	.short	(.L_330 - .L_329)
.L_329:
        /*0030*/ 	.word	0x00000100
        /*0034*/ 	.word	0x00000001
        /*0038*/ 	.word	0x00000001


	//----- nvinfo : EIATTR_CBANK_PARAM_SIZE
	.align		4
.L_330:
        /*003c*/ 	.byte	0x03, 0x19
        /*003e*/ 	.short	0x0418


	//----- nvinfo : EIATTR_PARAM_CBANK
	.align		4
        /*0040*/ 	.byte	0x04, 0x0a
        /*0042*/ 	.short	(.L_332 - .L_331)
	.align		4
.L_331:
        /*0044*/ 	.word	index@(.nv.constant0._ZN7cutlass13device_kernelIN5flash19enable_sm80_to_sm89INS1_16FlashAttnFwdSm80INS1_25CollectiveMainloopFwdSm80ILi8ELi1ELb0EN4cute5tupleIJNS5_1CILi128EEENS7_ILi48EEENS7_ILi256EEEEEELi256ENS_6half_tEfNS_4arch4Sm80ELb1ELb0ELb1ELb1ELb1ELb1ELb1ELb0EEENS1_21CollectiveEpilogueFwdINS6_IJS8_SA_S9_EEENS6_IJNS7_ILi1EEESI_SI_EEESC_SE_Li256ELb1ELb1ELb0ELb0EEENS1_19SingleTileSchedulerILb1ELb0ELb1ELi128EEEEEEEEEvNT_6ParamsE)
        /*0048*/ 	.short	0x0210
        /*004a*/ 	.short	0x0418


	//----- nvinfo : EIATTR_SW_WAR
	.align		4
.L_332:
        /*004c*/ 	.byte	0x04, 0x36
        /*004e*/ 	.short	(.L_334 - .L_333)
.L_333:
        /*0050*/ 	.word	0x00000008
.L_334:


//--------------------- .nv.callgraph             --------------------------
	.section	.nv.callgraph,"",@"SHT_CUDA_CALLGRAPH"
	.align	4
	.sectionentsize	8
	.align		4
        /*0000*/ 	.word	0x00000000
	.align		4
        /*0004*/ 	.word	0xffffffff
	.align		4
        /*0008*/ 	.word	0x00000000
	.align		4
        /*000c*/ 	.word	0xfffffffe
	.align		4
        /*0010*/ 	.word	0x00000000
	.align		4
        /*0014*/ 	.word	0xfffffffd
	.align		4
        /*0018*/ 	.word	0x00000000
	.align		4
        /*001c*/ 	.word	0xfffffffc


//--------------------- .nv.constant4             --------------------------
	.section	.nv.constant4,"a",@progbits
	.align	8
	.align		8
.nv.constant4:
        /*0000*/ 	.dword	_ZN80_INTERNAL_c93eee38_44_flash_fwd_hdim256_fp16_paged_softcap_sm80_cu_d53ad458_34354cuda3std3__45__cpo5beginE
	.align		8
        /*0008*/ 	.dword	_ZN80_INTERNAL_c93eee38_44_flash_fwd_hdim256_fp16_paged_softcap_sm80_cu_d53ad458_34354cuda3std3__45__cpo3endE
	.align		8
        /*0010*/ 	.dword	_ZN80_INTERNAL_c93eee38_44_flash_fwd_hdim256_fp16_paged_softcap_sm80_cu_d53ad458_34354cuda3std3__45__cpo6cbeginE
	.align		8
        /*0018*/ 	.dword	_ZN80_INTERNAL_c93eee38_44_flash_fwd_hdim256_fp16_paged_softcap_sm80_cu_d53ad458_34354cuda3std3__45__cpo4cendE
	.align		8
        /*0020*/ 	.dword	_ZN80_INTERNAL_c93eee38_44_flash_fwd_hdim256_fp16_paged_softcap_sm80_cu_d53ad458_34354cuda3std3__482_GLOBAL__N__c93eee38_44_flash_fwd_hdim256_fp16_paged_softcap_sm80_cu_d53ad458_34356ignoreE
	.align		8
        /*0028*/ 	.dword	_ZN80_INTERNAL_c93eee38_44_flash_fwd_hdim256_fp16_paged_softcap_sm80_cu_d53ad458_34354cuda3std3__419piecewise_constructE
	.align		8
        /*0030*/ 	.dword	_ZN80_INTERNAL_c93eee38_44_flash_fwd_hdim256_fp16_paged_softcap_sm80_cu_d53ad458_34354cuda3std3__48in_placeE
	.align		8
        /*0038*/ 	.dword	_ZN80_INTERNAL_c93eee38_44_flash_fwd_hdim256_fp16_paged_softcap_sm80_cu_d53ad458_34354cuda3std6ranges3__45__cpo4swapE
	.align		8
        /*0040*/ 	.dword	_ZN80_INTERNAL_c93eee38_44_flash_fwd_hdim256_fp16_paged_softcap_sm80_cu_d53ad458_34354cuda3std6ranges3__45__cpo9iter_moveE
	.align		8
        /*0048*/ 	.dword	_ZN80_INTERNAL_c93eee38_44_flash_fwd_hdim256_fp16_paged_softcap_sm80_cu_d53ad458_34354cute7productE
	.align		8
        /*0050*/ 	.dword	_ZN80_INTERNAL_c93eee38_44_flash_fwd_hdim256_fp16_paged_softcap_sm80_cu_d53ad458_34354cute1_E


//--------------------- .text._ZN7cutlass13device_kernelIN5flash19enable_sm80_to_sm89INS1_16FlashAttnFwdSm80INS1_25CollectiveMainloopFwdSm80ILi8ELi1ELb1EN4cute5tupleIJNS5_1CILi128EEENS7_ILi64EEENS7_ILi256EEEEEELi256ENS_6half_tEfNS_4arch4Sm80ELb0ELb0ELb1ELb0ELb1ELb0ELb1ELb0EEENS1_21CollectiveEpilogueFwdINS6_IJS8_SA_S9_EEENS6_IJNS7_ILi1EEESI_SI_EEESC_SE_Li256ELb0ELb1ELb0ELb0EEENS1_19SingleTileSchedulerILb0ELb0ELb1ELi128EEEEEEEEEvNT_6ParamsE --------------------------
	.section	.text._ZN7cutlass13device_kernelIN5flash19enable_sm80_to_sm89INS1_16FlashAttnFwdSm80INS1_25CollectiveMainloopFwdSm80ILi8ELi1ELb1EN4cute5tupleIJNS5_1CILi128EEENS7_ILi64EEENS7_ILi256EEEEEELi256ENS_6half_tEfNS_4arch4Sm80ELb0ELb0ELb1ELb0ELb1ELb0ELb1ELb0EEENS1_21CollectiveEpilogueFwdINS6_IJS8_SA_S9_EEENS6_IJNS7_ILi1EEESI_SI_EEESC_SE_Li256ELb0ELb1ELb0ELb0EEENS1_19SingleTileSchedulerILb0ELb0ELb1ELi128EEEEEEEEEvNT_6ParamsE,"ax",@progbits
	.align	128
.text._ZN7cutlass13device_kernelIN5flash19enable_sm80_to_sm89INS1_16FlashAttnFwdSm80INS1_25CollectiveMainloopFwdSm80ILi8ELi1ELb1EN4cute5tupleIJNS5_1CILi128EEENS7_ILi64EEENS7_ILi256EEEEEELi256ENS_6half_tEfNS_4arch4Sm80ELb0ELb0ELb1ELb0ELb1ELb0ELb1ELb0EEENS1_21CollectiveEpilogueFwdINS6_IJS8_SA_S9_EEENS6_IJNS7_ILi1EEESI_SI_EEESC_SE_Li256ELb0ELb1ELb0ELb0EEENS1_19SingleTileSchedulerILb0ELb0ELb1ELi128EEEEEEEEEvNT_6ParamsE:
        .type           _ZN7cutlass13device_kernelIN5flash19enable_sm80_to_sm89INS1_16FlashAttnFwdSm80INS1_25CollectiveMainloopFwdSm80ILi8ELi1ELb1EN4cute5tupleIJNS5_1CILi128EEENS7_ILi64EEENS7_ILi256EEEEEELi256ENS_6half_tEfNS_4arch4Sm80ELb0ELb0ELb1ELb0ELb1ELb0ELb1ELb0EEENS1_21CollectiveEpilogueFwdINS6_IJS8_SA_S9_EEENS6_IJNS7_ILi1EEESI_SI_EEESC_SE_Li256ELb0ELb1ELb0ELb0EEENS1_19SingleTileSchedulerILb0ELb0ELb1ELi128EEEEEEEEEvNT_6ParamsE,@function
        .size           _ZN7cutlass13device_kernelIN5flash19enable_sm80_to_sm89INS1_16FlashAttnFwdSm80INS1_25CollectiveMainloopFwdSm80ILi8ELi1ELb1EN4cute5tupleIJNS5_1CILi128EEENS7_ILi64EEENS7_ILi256EEEEEELi256ENS_6half_tEfNS_4arch4Sm80ELb0ELb0ELb1ELb0ELb1ELb0ELb1ELb0EEENS1_21CollectiveEpilogueFwdINS6_IJS8_SA_S9_EEENS6_IJNS7_ILi1EEESI_SI_EEESC_SE_Li256ELb0ELb1ELb0ELb0EEENS1_19SingleTileSchedulerILb0ELb0ELb1ELi128EEEEEEEEEvNT_6ParamsE,(.L_x_18 - _ZN7cutlass13device_kernelIN5flash19enable_sm80_to_sm89INS1_16FlashAttnFwdSm80INS1_25CollectiveMainloopFwdSm80ILi8ELi1ELb1EN4cute5tupleIJNS5_1CILi128EEENS7_ILi64EEENS7_ILi256EEEEEELi256ENS_6half_tEfNS_4arch4Sm80ELb0ELb0ELb1ELb0ELb1ELb0ELb1ELb0EEENS1_21CollectiveEpilogueFwdINS6_IJS8_SA_S9_EEENS6_IJNS7_ILi1EEESI_SI_EEESC_SE_Li256ELb0ELb1ELb0ELb0EEENS1_19SingleTileSchedulerILb0ELb0ELb1ELi128EEEEEEEEEvNT_6ParamsE)
        .other          _ZN7cutlass13device_kernelIN5flash19enable_sm80_to_sm89INS1_16FlashAttnFwdSm80INS1_25CollectiveMainloopFwdSm80ILi8ELi1ELb1EN4cute5tupleIJNS5_1CILi128EEENS7_ILi64EEENS7_ILi256EEEEEELi256ENS_6half_tEfNS_4arch4Sm80ELb0ELb0ELb1ELb0ELb1ELb0ELb1ELb0EEENS1_21CollectiveEpilogueFwdINS6_IJS8_SA_S9_EEENS6_IJNS7_ILi1EEESI_SI_EEESC_SE_Li256ELb0ELb1ELb0ELb0EEENS1_19SingleTileSchedulerILb0ELb0ELb1ELi128EEEEEEEEEvNT_6ParamsE,@"STO_CUDA_ENTRY STV_DEFAULT"
_ZN7cutlass13device_kernelIN5flash19enable_sm80_to_sm89INS1_16FlashAttnFwdSm80INS1_25CollectiveMainloopFwdSm80ILi8ELi1ELb1EN4cute5tupleIJNS5_1CILi128EEENS7_ILi64EEENS7_ILi256EEEEEELi256ENS_6half_tEfNS_4arch4Sm80ELb0ELb0ELb1ELb0ELb1ELb0ELb1ELb0EEENS1_21CollectiveEpilogueFwdINS6_IJS8_SA_S9_EEENS6_IJNS7_ILi1EEESI_SI_EEESC_SE_Li256ELb0ELb1ELb0ELb0EEENS1_19SingleTileSchedulerILb0ELb0ELb1ELi128EEEEEEEEEvNT_6ParamsE:
[----:B------:R-:W-:Y:S01]  /*0000*/  LDC R1, c[0x0][0x28] ;  /* 0x00000a00ff017b82 */ /* 0x000fe20000000800 */
[----:B------:R-:W-:Y:S05]  /*0010*/  EXIT ;  /* 0x000000000000794d */ /* 0x000fea0003800000 */
.L_x_0:
[----:B------:R-:W-:-:S00]  /*0020*/  BRA `(.L_x_0) ;  /* 0xfffffffc00fc7947 */ /* 0x000fc0000383ffff */
[----:B------:R-:W-:-:S00]  /*0030*/  NOP ;  /* 0x0000000000007918 */ /* 0x000fc00000000000 */
        /* <DEDUP_REMOVED lines=12> */
.L_x_18:


//--------------------- .text._ZN7cutlass13device_kernelIN5flash19enable_sm80_to_sm89INS1_16FlashAttnFwdSm80INS1_25CollectiveMainloopFwdSm80ILi8ELi1ELb1EN4cute5tupleIJNS5_1CILi128EEENS7_ILi64EEENS7_ILi256EEEEEELi256ENS_6half_tEfNS_4arch4Sm80ELb0ELb0ELb1ELb1ELb1ELb0ELb1ELb0EEENS1_21CollectiveEpilogueFwdINS6_IJS8_SA_S9_EEENS6_IJNS7_ILi1EEESI_SI_EEESC_SE_Li256ELb1ELb1ELb0ELb0EEENS1_19SingleTileSchedulerILb1ELb0ELb1ELi128EEEEEEEEEvNT_6ParamsE --------------------------
	.section	.text._ZN7cutlass13device_kernelIN5flash19enable_sm80_to_sm89INS1_16FlashAttnFwdSm80INS1_25CollectiveMainloopFwdSm80ILi8ELi1ELb1EN4cute5tupleIJNS5_1CILi128EEENS7_ILi64EEENS7_ILi256EEEEEELi256ENS_6half_tEfNS_4arch4Sm80ELb0ELb0ELb1ELb1ELb1ELb0ELb1ELb0EEENS1_21CollectiveEpilogueFwdINS6_IJS8_SA_S9_EEENS6_IJNS7_ILi1EEESI_SI_EEESC_SE_Li256ELb1ELb1ELb0ELb0EEENS1_19SingleTileSchedulerILb1ELb0ELb1ELi128EEEEEEEEEvNT_6ParamsE,"ax",@progbits
	.align	128
.text._ZN7cutlass13device_kernelIN5flash19enable_sm80_to_sm89INS1_16FlashAttnFwdSm80INS1_25CollectiveMainloopFwdSm80ILi8ELi1ELb1EN4cute5tupleIJNS5_1CILi128EEENS7_ILi64EEENS7_ILi256EEEEEELi256ENS_6half_tEfNS_4arch4Sm80ELb0ELb0ELb1ELb1ELb1ELb0ELb1ELb0EEENS1_21CollectiveEpilogueFwdINS6_IJS8_SA_S9_EEENS6_IJNS7_ILi1EEESI_SI_EEESC_SE_Li256ELb1ELb1ELb0ELb0EEENS1_19SingleTileSchedulerILb1ELb0ELb1ELi128EEEEEEEEEvNT_6ParamsE:
        .type           _ZN7cutlass13device_kernelIN5flash19enable_sm80_to_sm89INS1_16FlashAttnFwdSm80INS1_25CollectiveMainloopFwdSm80ILi8ELi1ELb1EN4cute5tupleIJNS5_1CILi128EEENS7_ILi64EEENS7_ILi256EEEEEELi256ENS_6half_tEfNS_4arch4Sm80ELb0ELb0ELb1ELb1ELb1ELb0ELb1ELb0EEENS1_21CollectiveEpilogueFwdINS6_IJS8_SA_S9_EEENS6_IJNS7_ILi1EEESI_SI_EEESC_SE_Li256ELb1ELb1ELb0ELb0EEENS1_19SingleTileSchedulerILb1ELb0ELb1ELi128EEEEEEEEEvNT_6ParamsE,@function
        .size           _ZN7cutlass13device_kernelIN5flash19enable_sm80_to_sm89INS1_16FlashAttnFwdSm80INS1_25CollectiveMainloopFwdSm80ILi8ELi1ELb1EN4cute5tupleIJNS5_1CILi128EEENS7_ILi64EEENS7_ILi256EEEEEELi256ENS_6half_tEfNS_4arch4Sm80ELb0ELb0ELb1ELb1ELb1ELb0ELb1ELb0EEENS1_21CollectiveEpilogueFwdINS6_IJS8_SA_S9_EEENS6_IJNS7_ILi1EEESI_SI_EEESC_SE_Li256ELb1ELb1ELb0ELb0EEENS1_19SingleTileSchedulerILb1ELb0ELb1ELi128EEEEEEEEEvNT_6ParamsE,(.L_x_19 - _ZN7cutlass13device_kernelIN5flash19enable_sm80_to_sm89INS1_16FlashAttnFwdSm80INS1_25CollectiveMainloopFwdSm80ILi8ELi1ELb1EN4cute5tupleIJNS5_1CILi128EEENS7_ILi64EEENS7_ILi256EEEEEELi256ENS_6half_tEfNS_4arch4Sm80ELb0ELb0ELb1ELb1ELb1ELb0ELb1ELb0EEENS1_21CollectiveEpilogueFwdINS6_IJS8_SA_S9_EEENS6_IJNS7_ILi1EEESI_SI_EEESC_SE_Li256ELb1ELb1ELb0ELb0EEENS1_19SingleTileSchedulerILb1ELb0ELb1ELi128EEEEEEEEEvNT_6ParamsE)
        .other          _ZN7cutlass13device_kernelIN5flash19enable_sm80_to_sm89INS1_16FlashAttnFwdSm80INS1_25CollectiveMainloopFwdSm80ILi8ELi1ELb1EN4cute5tupleIJNS5_1CILi128EEENS7_ILi64EEENS7_ILi256EEEEEELi256ENS_6half_tEfNS_4arch4Sm80ELb0ELb0ELb1ELb1ELb1ELb0ELb1ELb0EEENS1_21CollectiveEpilogueFwdINS6_IJS8_SA_S9_EEENS6_IJNS7_ILi1EEESI_SI_EEESC_SE_Li256ELb1ELb1ELb0ELb0EEENS1_19SingleTileSchedulerILb1ELb0ELb1ELi128EEEEEEEEEvNT_6ParamsE,@"STO_CUDA_ENTRY STV_DEFAULT"
_ZN7cutlass13device_kernelIN5flash19enable_sm80_to_sm89INS1_16FlashAttnFwdSm80INS1_25CollectiveMainloopFwdSm80ILi8ELi1ELb1EN4cute5tupleIJNS5_1CILi128EEENS7_ILi64EEENS7_ILi256EEEEEELi256ENS_6half_tEfNS_4arch4Sm80ELb0ELb0ELb1ELb1ELb1ELb0ELb1ELb0EEENS1_21CollectiveEpilogueFwdINS6_IJS8_SA_S9_EEENS6_IJNS7_ILi1EEESI_SI_EEESC_SE_Li256ELb1ELb1ELb0ELb0EEENS1_19SingleTileSchedulerILb1ELb0ELb1ELi128EEEEEEEEEvNT_6ParamsE:
[----:B------:R-:W-:Y:S01]  /*0000*/  LDC R1, c[0x0][0x28] ;  /* 0x00000a00ff017b82 */ /* 0x000fe20000000800 */
[----:B------:R-:W-:Y:S05]  /*0010*/  EXIT ;  /* 0x000000000000794d */ /* 0x000fea0003800000 */
.L_x_1:
        /* <DEDUP_REMOVED lines=14> */
.L_x_19:


//--------------------- .text._ZN7cutlass13device_kernelIN5flash19enable_sm80_to_sm89INS1_16FlashAttnFwdSm80INS1_25CollectiveMainloopFwdSm80ILi8ELi1ELb0EN4cute5tupleIJNS5_1CILi128EEENS7_ILi32EEENS7_ILi256EEEEEELi256ENS_6half_tEfNS_4arch4Sm80ELb0ELb0ELb1ELb1ELb1ELb1ELb1ELb0EEENS1_21CollectiveEpilogueFwdINS6_IJS8_SA_S9_EEENS6_IJNS7_ILi1EEESI_SI_EEESC_SE_Li256ELb1ELb1ELb0ELb0EEENS1_19SingleTileSchedulerILb1ELb0ELb1ELi128EEEEEEEEEvNT_6ParamsE --------------------------
	.section	.text._ZN7cutlass13device_kernelIN5flash19enable_sm80_to_sm89INS1_16FlashAttnFwdSm80INS1_25CollectiveMainloopFwdSm80ILi8ELi1ELb0EN4cute5tupleIJNS5_1CILi128EEENS7_ILi32EEENS7_ILi256EEEEEELi256ENS_6half_tEfNS_4arch4Sm80ELb0ELb0ELb1ELb1ELb1ELb1ELb1ELb0EEENS1_21CollectiveEpilogueFwdINS6_IJS8_SA_S9_EEENS6_IJNS7_ILi1EEESI_SI_EEESC_SE_Li256ELb1ELb1ELb0ELb0EEENS1_19SingleTileSchedulerILb1ELb0ELb1ELi128EEEEEEEEEvNT_6ParamsE,"ax",@progbits
	.align	128
.text._ZN7cutlass13device_kernelIN5flash19enable_sm80_to_sm89INS1_16FlashAttnFwdSm80INS1_25CollectiveMainloopFwdSm80ILi8ELi1ELb0EN4cute5tupleIJNS5_1CILi128EEENS7_ILi32EEENS7_ILi256EEEEEELi256ENS_6half_tEfNS_4arch4Sm80ELb0ELb0ELb1ELb1ELb1ELb1ELb1ELb0EEENS1_21CollectiveEpilogueFwdINS6_IJS8_SA_S9_EEENS6_IJNS7_ILi1EEESI_SI_EEESC_SE_Li256ELb1ELb1ELb0ELb0EEENS1_19SingleTileSchedulerILb1ELb0ELb1ELi128EEEEEEEEEvNT_6ParamsE:
        .type           _ZN7cutlass13device_kernelIN5flash19enable_sm80_to_sm89INS1_16FlashAttnFwdSm80INS1_25CollectiveMainloopFwdSm80ILi8ELi1ELb0EN4cute5tupleIJNS5_1CILi128EEENS7_ILi32EEENS7_ILi256EEEEEELi256ENS_6half_tEfNS_4arch4Sm80ELb0ELb0ELb1ELb1ELb1ELb1ELb1ELb0EEENS1_21CollectiveEpilogueFwdINS6_IJS8_SA_S9_EEENS6_IJNS7_ILi1EEESI_SI_EEESC_SE_Li256ELb1ELb1ELb0ELb0EEENS1_19SingleTileSchedulerILb1ELb0ELb1ELi128EEEEEEEEEvNT_6ParamsE,@function
        .size           _ZN7cutlass13device_kernelIN5flash19enable_sm80_to_sm89INS1_16FlashAttnFwdSm80INS1_25CollectiveMainloopFwdSm80ILi8ELi1ELb0EN4cute5tupleIJNS5_1CILi128EEENS7_ILi32EEENS7_ILi256EEEEEELi256ENS_6half_tEfNS_4arch4Sm80ELb0ELb0ELb1ELb1ELb1ELb1ELb1ELb0EEENS1_21CollectiveEpilogueFwdINS6_IJS8_SA_S9_EEENS6_IJNS7_ILi1EEESI_SI_EEESC_SE_Li256ELb1ELb1ELb0ELb0EEENS1_19SingleTileSchedulerILb1ELb0ELb1ELi128EEEEEEEEEvNT_6ParamsE,(.L_x_20 - _ZN7cutlass13device_kernelIN5flash19enable_sm80_to_sm89INS1_16FlashAttnFwdSm80INS1_25CollectiveMainloopFwdSm80ILi8ELi1ELb0EN4cute5tupleIJNS5_1CILi128EEENS7_ILi32EEENS7_ILi256EEEEEELi256ENS_6half_tEfNS_4arch4Sm80ELb0ELb0ELb1ELb1ELb1ELb1ELb1ELb0EEENS1_21CollectiveEpilogueFwdINS6_IJS8_SA_S9_EEENS6_IJNS7_ILi1EEESI_SI_EEESC_SE_Li256ELb1ELb1ELb0ELb0EEENS1_19SingleTileSchedulerILb1ELb0ELb1ELi128EEEEEEEEEvNT_6ParamsE)
        .other          _ZN7cutlass13device_kernelIN5flash19enable_sm80_to_sm89INS1_16FlashAttnFwdSm80INS1_25CollectiveMainloopFwdSm80ILi8ELi1ELb0EN4cute5tupleIJNS5_1CILi128EEENS7_ILi32EEENS7_ILi256EEEEEELi256ENS_6half_tEfNS_4arch4Sm80ELb0ELb0ELb1ELb1ELb1ELb1ELb1ELb0EEENS1_21CollectiveEpilogueFwdINS6_IJS8_SA_S9_EEENS6_IJNS7_ILi1EEESI_SI_EEESC_SE_Li256ELb1ELb1ELb0ELb0EEENS1_19SingleTileSchedulerILb1ELb0ELb1ELi128EEEEEEEEEvNT_6ParamsE,@"STO_CUDA_ENTRY STV_DEFAULT"
_ZN7cutlass13device_kernelIN5flash19enable_sm80_to_sm89INS1_16FlashAttnFwdSm80INS1_25CollectiveMainloopFwdSm80ILi8ELi1ELb0EN4cute5tupleIJNS5_1CILi128EEENS7_ILi32EEENS7_ILi256EEEEEELi256ENS_6half_tEfNS_4arch4Sm80ELb0ELb0ELb1ELb1ELb1ELb1ELb1ELb0EEENS1_21CollectiveEpilogueFwdINS6_IJS8_SA_S9_EEENS6_IJNS7_ILi1EEESI_SI_EEESC_SE_Li256ELb1ELb1ELb0ELb0EEENS1_19SingleTileSchedulerILb1ELb0ELb1ELi128EEEEEEEEEvNT_6ParamsE:
[----:B------:R-:W-:Y:S01]  /*0000*/  LDC R1, c[0x0][0x28] ;  /* 0x00000a00ff017b82 */ /* 0x000fe20000000800 */
[----:B------:R-:W-:Y:S05]  /*0010*/  EXIT ;  /* 0x000000000000794d */ /* 0x000fea0003800000 */
.L_x_2:
        /* <DEDUP_REMOVED lines=14> */
.L_x_20:


//--------------------- .text._ZN7cutlass13device_kernelIN5flash19enable_sm80_to_sm89INS1_16FlashAttnFwdSm80INS1_25CollectiveMainloopFwdSm80ILi8ELi1ELb1EN4cute5tupleIJNS5_1CILi128EEENS7_ILi48EEENS7_ILi256EEEEEELi256ENS_6half_tEfNS_4arch4Sm80ELb0ELb1ELb1ELb0ELb1ELb0ELb1ELb0EEENS1_21CollectiveEpilogueFwdINS6_IJS8_SA_S9_EEENS6_IJNS7_ILi1EEESI_SI_EEESC_SE_Li256ELb0ELb1ELb0ELb0EEENS1_19SingleTileSchedulerILb0ELb0ELb1ELi128EEEEEEEEEvNT_6ParamsE --------------------------
	.section	.text._ZN7cutlass13device_kernelIN5flash19enable_sm80_to_sm89INS1_16FlashAttnFwdSm80INS1_25CollectiveMainloopFwdSm80ILi8ELi1ELb1EN4cute5tupleIJNS5_1CILi128EEENS7_ILi48EEENS7_ILi256EEEEEELi256ENS_6half_tEfNS_4arch4Sm80ELb0ELb1ELb1ELb0ELb1ELb0ELb1ELb0EEENS1_21CollectiveEpilogueFwdINS6_IJS8_SA_S9_EEENS6_IJNS7_ILi1EEESI_SI_EEESC_SE_Li256ELb0ELb1ELb0ELb0EEENS1_19SingleTileSchedulerILb0ELb0ELb1ELi128EEEEEEEEEvNT_6ParamsE,"ax",@progbits
	.align	128
.text._ZN7cutlass13device_kernelIN5flash19enable_sm80_to_sm89INS1_16FlashAttnFwdSm80INS1_25CollectiveMainloopFwdSm80ILi8ELi1ELb1EN4cute5tupleIJNS5_1CILi128EEENS7_ILi48EEENS7_ILi256EEEEEELi256ENS_6half_tEfNS_4arch4Sm80ELb0ELb1ELb1ELb0ELb1ELb0ELb1ELb0EEENS1_21CollectiveEpilogueFwdINS6_IJS8_SA_S9_EEENS6_IJNS7_ILi1EEESI_SI_EEESC_SE_Li256ELb0ELb1ELb0ELb0EEENS1_19SingleTileSchedulerILb0ELb0ELb1ELi128EEEEEEEEEvNT_6ParamsE:
        .type           _ZN7cutlass13device_kernelIN5flash19enable_sm80_to_sm89INS1_16FlashAttnFwdSm80INS1_25CollectiveMainloopFwdSm80ILi8ELi1ELb1EN4cute5tupleIJNS5_1CILi128EEENS7_ILi48EEENS7_ILi256EEEEEELi256ENS_6half_tEfNS_4arch4Sm80ELb0ELb1ELb1ELb0ELb1ELb0ELb1ELb0EEENS1_21CollectiveEpilogueFwdINS6_IJS8_SA_S9_EEENS6_IJNS7_ILi1EEESI_SI_EEESC_SE_Li256ELb0ELb1ELb0ELb0EEENS1_19SingleTileSchedulerILb0ELb0ELb1ELi128EEEEEEEEEvNT_6ParamsE,@function
        .size           _ZN7cutlass13device_kernelIN5flash19enable_sm80_to_sm89INS1_16FlashAttnFwdSm80INS1_25CollectiveMainloopFwdSm80ILi8ELi1ELb1EN4cute5tupleIJNS5_1CILi128EEENS7_ILi48EEENS7_ILi256EEEEEELi256ENS_6half_tEfNS_4arch4Sm80ELb0ELb1ELb1ELb0ELb1ELb0ELb1ELb0EEENS1_21CollectiveEpilogueFwdINS6_IJS8_SA_S9_EEENS6_IJNS7_ILi1EEESI_SI_EEESC_SE_Li256ELb0ELb1ELb0ELb0EEENS1_19SingleTileSchedulerILb0ELb0ELb1ELi128EEEEEEEEEvNT_6ParamsE,(.L_x_21 - _ZN7cutlass13device_kernelIN5flash19enable_sm80_to_sm89INS1_16FlashAttnFwdSm80INS1_25CollectiveMainloopFwdSm80ILi8ELi1ELb1EN4cute5tupleIJNS5_1CILi128EEENS7_ILi48EEENS7_ILi256EEEEEELi256ENS_6half_tEfNS_4arch4Sm80ELb0ELb1ELb1ELb0ELb1ELb0ELb1ELb0EEENS1_21CollectiveEpilogueFwdINS6_IJS8_SA_S9_EEENS6_IJNS7_ILi1EEESI_SI_EEESC_SE_Li256ELb0ELb1ELb0ELb0EEENS1_19SingleTileSchedulerILb0ELb0ELb1ELi128EEEEEEEEEvNT_6ParamsE)
        .other          _ZN7cutlass13device_kernelIN5flash19enable_sm80_to_sm89INS1_16FlashAttnFwdSm80INS1_25CollectiveMainloopFwdSm80ILi8ELi1ELb1EN4cute5tupleIJNS5_1CILi128EEENS7_ILi48EEENS7_ILi256EEEEEELi256ENS_6half_tEfNS_4arch4Sm80ELb0ELb1ELb1ELb0ELb1ELb0ELb1ELb0EEENS1_21CollectiveEpilogueFwdINS6_IJS8_SA_S9_EEENS6_IJNS7_ILi1EEESI_SI_EEESC_SE_Li256ELb0ELb1ELb0ELb0EEENS1_19SingleTileSchedulerILb0ELb0ELb1ELi128EEEEEEEEEvNT_6ParamsE,@"STO_CUDA_ENTRY STV_DEFAULT"
_ZN7cutlass13device_kernelIN5flash19enable_sm80_to_sm89INS1_16FlashAttnFwdSm80INS1_25CollectiveMainloopFwdSm80ILi8ELi1ELb1EN4cute5tupleIJNS5_1CILi128EEENS7_ILi48EEENS7_ILi256EEEEEELi256ENS_6half_tEfNS_4arch4Sm80ELb0ELb1ELb1ELb0ELb1ELb0ELb1ELb0EEENS1_21CollectiveEpilogueFwdINS6_IJS8_SA_S9_EEENS6_IJNS7_ILi1EEESI_SI_EEESC_SE_Li256ELb0ELb1ELb0ELb0EEENS1_19SingleTileSchedulerILb0ELb0ELb1ELi128EEEEEEEEEvNT_6ParamsE:
[----:B------:R-:W-:Y:S01]  /*0000*/  LDC R1, c[0x0][0x28] ;  /* 0x00000a00ff017b82 */ /* 0x000fe20000000800 */
[----:B------:R-:W-:Y:S05]  /*0010*/  EXIT ;  /* 0x000000000000794d */ /* 0x000fea0003800000 */
.L_x_3:
        /* <DEDUP_REMOVED lines=14> */
.L_x_21:


//--------------------- .text._ZN7cutlass13device_kernelIN5flash19enable_sm80_to_sm89INS1_16FlashAttnFwdSm80INS1_25CollectiveMainloopFwdSm80ILi8ELi1ELb1EN4cute5tupleIJNS5_1CILi128EEENS7_ILi48EEENS7_ILi256EEEEEELi256ENS_6half_tEfNS_4arch4Sm80ELb0ELb1ELb1ELb1ELb1ELb0ELb1ELb0EEENS1_21CollectiveEpilogueFwdINS6_IJS8_SA_S9_EEENS6_IJNS7_ILi1EEESI_SI_EEESC_SE_Li256ELb1ELb1ELb0ELb0EEENS1_19SingleTileSchedulerILb1ELb0ELb1ELi128EEEEEEEEEvNT_6ParamsE --------------------------
	.section	.text._ZN7cutlass13device_kernelIN5flash19enable_sm80_to_sm89INS1_16FlashAttnFwdSm80INS1_25CollectiveMainloopFwdSm80ILi8ELi1ELb1EN4cute5tupleIJNS5_1CILi128EEENS7_ILi48EEENS7_ILi256EEEEEELi256ENS_6half_tEfNS_4arch4Sm80ELb0ELb1ELb1ELb1ELb1ELb0ELb1ELb0EEENS1_21CollectiveEpilogueFwdINS6_IJS8_SA_S9_EEENS6_IJNS7_ILi1EEESI_SI_EEESC_SE_Li256ELb1ELb1ELb0ELb0EEENS1_19SingleTileSchedulerILb1ELb0ELb1ELi128EEEEEEEEEvNT_6ParamsE,"ax",@progbits
	.align	128
.text._ZN7cutlass13device_kernelIN5flash19enable_sm80_to_sm89INS1_16FlashAttnFwdSm80INS1_25CollectiveMainloopFwdSm80ILi8ELi1ELb1EN4cute5tupleIJNS5_1CILi128EEENS7_ILi48EEENS7_ILi256EEEEEELi256ENS_6half_tEfNS_4arch4Sm80ELb0ELb1ELb1ELb1ELb1ELb0ELb1ELb0EEENS1_21CollectiveEpilogueFwdINS6_IJS8_SA_S9_EEENS6_IJNS7_ILi1EEESI_SI_EEESC_SE_Li256ELb1ELb1ELb0ELb0EEENS1_19SingleTileSchedulerILb1ELb0ELb1ELi128EEEEEEEEEvNT_6ParamsE:
        .type           _ZN7cutlass13device_kernelIN5flash19enable_sm80_to_sm89INS1_16FlashAttnFwdSm80INS1_25CollectiveMainloopFwdSm80ILi8ELi1ELb1EN4cute5tupleIJNS5_1CILi128EEENS7_ILi48EEENS7_ILi256EEEEEELi256ENS_6half_tEfNS_4arch4Sm80ELb0ELb1ELb1ELb1ELb1ELb0ELb1ELb0EEENS1_21CollectiveEpilogueFwdINS6_IJS8_SA_S9_EEENS6_IJNS7_ILi1EEESI_SI_EEESC_SE_Li256ELb1ELb1ELb0ELb0EEENS1_19SingleTileSchedulerILb1ELb0ELb1ELi128EEEEEEEEEvNT_6ParamsE,@function
        .size           _ZN7cutlass13device_kernelIN5flash19enable_sm80_to_sm89INS1_16FlashAttnFwdSm80INS1_25CollectiveMainloopFwdSm80ILi8ELi1ELb1EN4cute5tupleIJNS5_1CILi128EEENS7_ILi48EEENS7_ILi256EEEEEELi256ENS_6half_tEfNS_4arch4Sm80ELb0ELb1ELb1ELb1ELb1ELb0ELb1ELb0EEENS1_21CollectiveEpilogueFwdINS6_IJS8_SA_S9_EEENS6_IJNS7_ILi1EEESI_SI_EEESC_SE_Li256ELb1ELb1ELb0ELb0EEENS1_19SingleTileSchedulerILb1ELb0ELb1ELi128EEEEEEEEEvNT_6ParamsE,(.L_x_22 - _ZN7cutlass13device_kernelIN5flash19enable_sm80_to_sm89INS1_16FlashAttnFwdSm80INS1_25CollectiveMainloopFwdSm80ILi8ELi1ELb1EN4cute5tupleIJNS5_1CILi128EEENS7_ILi48EEENS7_ILi256EEEEEELi256ENS_6half_tEfNS_4arch4Sm80ELb0ELb1ELb1ELb1ELb1ELb0ELb1ELb0EEENS1_21CollectiveEpilogueFwdINS6_IJS8_SA_S9_EEENS6_IJNS7_ILi1EEESI_SI_EEESC_SE_Li256ELb1ELb1ELb0ELb0EEENS1_19SingleTileSchedulerILb1ELb0ELb1ELi128EEEEEEEEEvNT_6ParamsE)
        .other          _ZN7cutlass13device_kernelIN5flash19enable_sm80_to_sm89INS1_16FlashAttnFwdSm80INS1_25CollectiveMainloopFwdSm80ILi8ELi1ELb1EN4cute5tupleIJNS5_1CILi128EEENS7_ILi48EEENS7_ILi256EEEEEELi256ENS_6half_tEfNS_4arch4Sm80ELb0ELb1ELb1ELb1ELb1ELb0ELb1ELb0EEENS1_21CollectiveEpilogueFwdINS6_IJS8_SA_S9_EEENS6_IJNS7_ILi1EEESI_SI_EEESC_SE_Li256ELb1ELb1ELb0ELb0EEENS1_19SingleTileSchedulerILb1ELb0ELb1ELi128EEEEEEEEEvNT_6ParamsE,@"STO_CUDA_ENTRY STV_DEFAULT"
_ZN7cutlass13device_kernelIN5flash19enable_sm80_to_sm89INS1_16FlashAttnFwdSm80INS1_25CollectiveMainloopFwdSm80ILi8ELi1ELb1EN4cute5tupleIJNS5_1CILi128EEENS7_ILi48EEENS7_ILi256EEEEEELi256ENS_6half_tEfNS_4arch4Sm80ELb0ELb1ELb1ELb1ELb1ELb0ELb1ELb0EEENS1_21CollectiveEpilogueFwdINS6_IJS8_SA_S9_EEENS6_IJNS7_ILi1EEESI_SI_EEESC_SE_Li256ELb1ELb1ELb0ELb0EEENS1_19SingleTileSchedulerILb1ELb0ELb1ELi128EEEEEEEEEvNT_6ParamsE:
[----:B------:R-:W-:Y:S01]  /*0000*/  LDC R1, c[0x0][0x28] ;  /* 0x00000a00ff017b82 */ /* 0x000fe20000000800 */
[----:B------:R-:W-:Y:S05]  /*0010*/  EXIT ;  /* 0x000000000000794d */ /* 0x000fea0003800000 */
.L_x_4:
        /* <DEDUP_REMOVED lines=14> */
.L_x_22:


//--------------------- .text._ZN7cutlass13device_kernelIN5flash19enable_sm80_to_sm89INS1_16FlashAttnFwdSm80INS1_25CollectiveMainloopFwdSm80ILi8ELi1ELb0EN4cute5tupleIJNS5_1CILi128EEENS7_ILi32EEENS7_ILi256EEEEEELi256ENS_6half_tEfNS_4arch4Sm80ELb0ELb1ELb1ELb1ELb1ELb1ELb1ELb0EEENS1_21CollectiveEpilogueFwdINS6_IJS8_SA_S9_EEENS6_IJNS7_ILi1EEESI_SI_EEESC_SE_Li256ELb1ELb1ELb0ELb0EEENS1_19SingleTileSchedulerILb1ELb0ELb1ELi128EEEEEEEEEvNT_6ParamsE --------------------------
	.section	.text._ZN7cutlass13device_kernelIN5flash19enable_sm80_to_sm89INS1_16FlashAttnFwdSm80INS1_25CollectiveMainloopFwdSm80ILi8ELi1ELb0EN4cute5tupleIJNS5_1CILi128EEENS7_ILi32EEENS7_ILi256EEEEEELi256ENS_6half_tEfNS_4arch4Sm80ELb0ELb1ELb1ELb1ELb1ELb1ELb1ELb0EEENS1_21CollectiveEpilogueFwdINS6_IJS8_SA_S9_EEENS6_IJNS7_ILi1EEESI_SI_EEESC_SE_Li256ELb1ELb1ELb0ELb0EEENS1_19SingleTileSchedulerILb1ELb0ELb1ELi128EEEEEEEEEvNT_6ParamsE,"ax",@progbits
	.align	128
.text._ZN7cutlass13device_kernelIN5flash19enable_sm80_to_sm89INS1_16FlashAttnFwdSm80INS1_25CollectiveMainloopFwdSm80ILi8ELi1ELb0EN4cute5tupleIJNS5_1CILi128EEENS7_ILi32EEENS7_ILi256EEEEEELi256ENS_6half_tEfNS_4arch4Sm80ELb0ELb1ELb1ELb1ELb1ELb1ELb1ELb0EEENS1_21CollectiveEpilogueFwdINS6_IJS8_SA_S9_EEENS6_IJNS7_ILi1EEESI_SI_EEESC_SE_Li256ELb1ELb1ELb0ELb0EEENS1_19SingleTileSchedulerILb1ELb0ELb1ELi128EEEEEEEEEvNT_6ParamsE:
        .type           _ZN7cutlass13device_kernelIN5flash19enable_sm80_to_sm89INS1_16FlashAttnFwdSm80INS1_25CollectiveMainloopFwdSm80ILi8ELi1ELb0EN4cute5tupleIJNS5_1CILi128EEENS7_ILi32EEENS7_ILi256EEEEEELi256ENS_6half_tEfNS_4arch4Sm80ELb0ELb1ELb1ELb1ELb1ELb1ELb1ELb0EEENS1_21CollectiveEpilogueFwdINS6_IJS8_SA_S9_EEENS6_IJNS7_ILi1EEESI_SI_EEESC_SE_Li256ELb1ELb1ELb0ELb0EEENS1_19SingleTileSchedulerILb1ELb0ELb1ELi128EEEEEEEEEvNT_6ParamsE,@function
        .size           _ZN7cutlass13device_kernelIN5flash19enable_sm80_to_sm89INS1_16FlashAttnFwdSm80INS1_25CollectiveMainloopFwdSm80ILi8ELi1ELb0EN4cute5tupleIJNS5_1CILi128EEENS7_ILi32EEENS7_ILi256EEEEEELi256ENS_6half_tEfNS_4arch4Sm80ELb0ELb1ELb1ELb1ELb1ELb1ELb1ELb0EEENS1_21CollectiveEpilogueFwdINS6_IJS8_SA_S9_EEENS6_IJNS7_ILi1EEESI_SI_EEESC_SE_Li256ELb1ELb1ELb0ELb0EEENS1_19SingleTileSchedulerILb1ELb0ELb1ELi128EEEEEEEEEvNT_6ParamsE,(.L_x_23 - _ZN7cutlass13device_kernelIN5flash19enable_sm80_to_sm89INS1_16FlashAttnFwdSm80INS1_25CollectiveMainloopFwdSm80ILi8ELi1ELb0EN4cute5tupleIJNS5_1CILi128EEENS7_ILi32EEENS7_ILi256EEEEEELi256ENS_6half_tEfNS_4arch4Sm80ELb0ELb1ELb1ELb1ELb1ELb1ELb1ELb0EEENS1_21CollectiveEpilogueFwdINS6_IJS8_SA_S9_EEENS6_IJNS7_ILi1EEESI_SI_EEESC_SE_Li256ELb1ELb1ELb0ELb0EEENS1_19SingleTileSchedulerILb1ELb0ELb1ELi128EEEEEEEEEvNT_6ParamsE)
        .other          _ZN7cutlass13device_kernelIN5flash19enable_sm80_to_sm89INS1_16FlashAttnFwdSm80INS1_25CollectiveMainloopFwdSm80ILi8ELi1ELb0EN4cute5tupleIJNS5_1CILi128EEENS7_ILi32EEENS7_ILi256EEEEEELi256ENS_6half_tEfNS_4arch4Sm80ELb0ELb1ELb1ELb1ELb1ELb1ELb1ELb0EEENS1_21CollectiveEpilogueFwdINS6_IJS8_SA_S9_EEENS6_IJNS7_ILi1EEESI_SI_EEESC_SE_Li256ELb1ELb1ELb0ELb0EEENS1_19SingleTileSchedulerILb1ELb0ELb1ELi128EEEEEEEEEvNT_6ParamsE,@"STO_CUDA_ENTRY STV_DEFAULT"
_ZN7cutlass13device_kernelIN5flash19enable_sm80_to_sm89INS1_16FlashAttnFwdSm80INS1_25CollectiveMainloopFwdSm80ILi8ELi1ELb0EN4cute5tupleIJNS5_1CILi128EEENS7_ILi32EEENS7_ILi256EEEEEELi256ENS_6half_tEfNS_4arch4Sm80ELb0ELb1ELb1ELb1ELb1ELb1ELb1ELb0EEENS1_21CollectiveEpilogueFwdINS6_IJS8_SA_S9_EEENS6_IJNS7_ILi1EEESI_SI_EEESC_SE_Li256ELb1ELb1ELb0ELb0EEENS1_19SingleTileSchedulerILb1ELb0ELb1ELi128EEEEEEEEEvNT_6ParamsE:
[----:B------:R-:W-:Y:S01]  /*0000*/  LDC R1, c[0x0][0x28] ;  /* 0x00000a00ff017b82 */ /* 0x000fe20000000800 */
[----:B------:R-:W-:Y:S05]  /*0010*/  EXIT ;  /* 0x000000000000794d */ /* 0x000fea0003800000 */
.L_x_5:
        /* <DEDUP_REMOVED lines=14> */
.L_x_23:


//--------------------- .text._ZN7cutlass13device_kernelIN5flash19enable_sm80_to_sm89INS1_16FlashAttnFwdSm80INS1_25CollectiveMainloopFwdSm80ILi8ELi1ELb1EN4cute5tupleIJNS5_1CILi128EEENS7_ILi64EEENS7_ILi256EEEEEELi256ENS_6half_tEfNS_4arch4Sm80ELb1ELb0ELb1ELb0ELb1ELb0ELb1ELb0EEENS1_21CollectiveEpilogueFwdINS6_IJS8_SA_S9_EEENS6_IJNS7_ILi1EEESI_SI_EEESC_SE_Li256ELb0ELb1ELb0ELb0EEENS1_30DynamicPersistentTileSchedulerILi256ELi256ELb0ELb1ELb0EEEEEEEEEvNT_6ParamsE --------------------------
	.section	.text._ZN7cutlass13device_kernelIN5flash19enable_sm80_to_sm89INS1_16FlashAttnFwdSm80INS1_25CollectiveMainloopFwdSm80ILi8ELi1ELb1EN4cute5tupleIJNS5_1CILi128EEENS7_ILi64EEENS7_ILi256EEEEEELi256ENS_6half_tEfNS_4arch4Sm80ELb1ELb0ELb1ELb0ELb1ELb0ELb1ELb0EEENS1_21CollectiveEpilogueFwdINS6_IJS8_SA_S9_EEENS6_IJNS7_ILi1EEESI_SI_EEESC_SE_Li256ELb0ELb1ELb0ELb0EEENS1_30DynamicPersistentTileSchedulerILi256ELi256ELb0ELb1ELb0EEEEEEEEEvNT_6ParamsE,"ax",@progbits
	.align	128
.text._ZN7cutlass13device_kernelIN5flash19enable_sm80_to_sm89INS1_16FlashAttnFwdSm80INS1_25CollectiveMainloopFwdSm80ILi8ELi1ELb1EN4cute5tupleIJNS5_1CILi128EEENS7_ILi64EEENS7_ILi256EEEEEELi256ENS_6half_tEfNS_4arch4Sm80ELb1ELb0ELb1ELb0ELb1ELb0ELb1ELb0EEENS1_21CollectiveEpilogueFwdINS6_IJS8_SA_S9_EEENS6_IJNS7_ILi1EEESI_SI_EEESC_SE_Li256ELb0ELb1ELb0ELb0EEENS1_30DynamicPersistentTileSchedulerILi256ELi256ELb0ELb1ELb0EEEEEEEEEvNT_6ParamsE:
        .type           _ZN7cutlass13device_kernelIN5flash19enable_sm80_to_sm89INS1_16FlashAttnFwdSm80INS1_25CollectiveMainloopFwdSm80ILi8ELi1ELb1EN4cute5tupleIJNS5_1CILi128EEENS7_ILi64EEENS7_ILi256EEEEEELi256ENS_6half_tEfNS_4arch4Sm80ELb1ELb0ELb1ELb0ELb1ELb0ELb1ELb0EEENS1_21CollectiveEpilogueFwdINS6_IJS8_SA_S9_EEENS6_IJNS7_ILi1EEESI_SI_EEESC_SE_Li256ELb0ELb1ELb0ELb0EEENS1_30DynamicPersistentTileSchedulerILi256ELi256ELb0ELb1ELb0EEEEEEEEEvNT_6ParamsE,@function
        .size           _ZN7cutlass13device_kernelIN5flash19enable_sm80_to_sm89INS1_16FlashAttnFwdSm80INS1_25CollectiveMainloopFwdSm80ILi8ELi1ELb1EN4cute5tupleIJNS5_1CILi128EEENS7_ILi64EEENS7_ILi256EEEEEELi256ENS_6half_tEfNS_4arch4Sm80ELb1ELb0ELb1ELb0ELb1ELb0ELb1ELb0EEENS1_21CollectiveEpilogueFwdINS6_IJS8_SA_S9_EEENS6_IJNS7_ILi1EEESI_SI_EEESC_SE_Li256ELb0ELb1ELb0ELb0EEENS1_30DynamicPersistentTileSchedulerILi256ELi256ELb0ELb1ELb0EEEEEEEEEvNT_6ParamsE,(.L_x_24 - _ZN7cutlass13device_kernelIN5flash19enable_sm80_to_sm89INS1_16FlashAttnFwdSm80INS1_25CollectiveMainloopFwdSm80ILi8ELi1ELb1EN4cute5tupleIJNS5_1CILi128EEENS7_ILi64EEENS7_ILi256EEEEEELi256ENS_6half_tEfNS_4arch4Sm80ELb1ELb0ELb1ELb0ELb1ELb0ELb1ELb0EEENS1_21CollectiveEpilogueFwdINS6_IJS8_SA_S9_EEENS6_IJNS7_ILi1EEESI_SI_EEESC_SE_Li256ELb0ELb1ELb0ELb0EEENS1_30DynamicPersistentTileSchedulerILi256ELi256ELb0ELb1ELb0EEEEEEEEEvNT_6ParamsE)
        .other          _ZN7cutlass13device_kernelIN5flash19enable_sm80_to_sm89INS1_16FlashAttnFwdSm80INS1_25CollectiveMainloopFwdSm80ILi8ELi1ELb1EN4cute5tupleIJNS5_1CILi128EEENS7_ILi64EEENS7_ILi256EEEEEELi256ENS_6half_tEfNS_4arch4Sm80ELb1ELb0ELb1ELb0ELb1ELb0ELb1ELb0EEENS1_21CollectiveEpilogueFwdINS6_IJS8_SA_S9_EEENS6_IJNS7_ILi1EEESI_SI_EEESC_SE_Li256ELb0ELb1ELb0ELb0EEENS1_30DynamicPersistentTileSchedulerILi256ELi256ELb0ELb1ELb0EEEEEEEEEvNT_6ParamsE,@"STO_CUDA_ENTRY STV_DEFAULT"
_ZN7cutlass13device_kernelIN5flash19enable_sm80_to_sm89INS1_16FlashAttnFwdSm80INS1_25CollectiveMainloopFwdSm80ILi8ELi1ELb1EN4cute5tupleIJNS5_1CILi128EEENS7_ILi64EEENS7_ILi256EEEEEELi256ENS_6half_tEfNS_4arch4Sm80ELb1ELb0ELb1ELb0ELb1ELb0ELb1ELb0EEENS1_21CollectiveEpilogueFwdINS6_IJS8_SA_S9_EEENS6_IJNS7_ILi1EEESI_SI_EEESC_SE_Li256ELb0ELb1ELb0ELb0EEENS1_30DynamicPersistentTileSchedulerILi256ELi256ELb0ELb1ELb0EEEEEEEEEvNT_6ParamsE:
[----:B------:R-:W-:Y:S01]  /*0000*/  LDC R1, c[0x0][0x28] ;  /* 0x00000a00ff017b82 */ /* 0x000fe20000000800 */
[----:B------:R-:W-:Y:S05]  /*0010*/  EXIT ;  /* 0x000000000000794d */ /* 0x000fea0003800000 */
.L_x_6:
        /* <DEDUP_REMOVED lines=14> */
.L_x_24:


//--------------------- .text._ZN7cutlass13device_kernelIN5flash19enable_sm80_to_sm89INS1_16FlashAttnFwdSm80INS1_25CollectiveMainloopFwdSm80ILi8ELi1ELb1EN4cute5tupleIJNS5_1CILi128EEENS7_ILi64EEENS7_ILi256EEEEEELi256ENS_6half_tEfNS_4arch4Sm80ELb1ELb0ELb1ELb1ELb1ELb0ELb1ELb0EEENS1_21CollectiveEpilogueFwdINS6_IJS8_SA_S9_EEENS6_IJNS7_ILi1EEESI_SI_EEESC_SE_Li256ELb1ELb1ELb0ELb0EEENS1_19SingleTileSchedulerILb1ELb0ELb1ELi128EEEEEEEEEvNT_6ParamsE --------------------------
	.section	.text._ZN7cutlass13device_kernelIN5flash19enable_sm80_to_sm89INS1_16FlashAttnFwdSm80INS1_25CollectiveMainloopFwdSm80ILi8ELi1ELb1EN4cute5tupleIJNS5_1CILi128EEENS7_ILi64EEENS7_ILi256EEEEEELi256ENS_6half_tEfNS_4arch4Sm80ELb1ELb0ELb1ELb1ELb1ELb0ELb1ELb0EEENS1_21CollectiveEpilogueFwdINS6_IJS8_SA_S9_EEENS6_IJNS7_ILi1EEESI_SI_EEESC_SE_Li256ELb1ELb1ELb0ELb0EEENS1_19SingleTileSchedulerILb1ELb0ELb1ELi128EEEEEEEEEvNT_6ParamsE,"ax",@progbits
	.align	128
.text._ZN7cutlass13device_kernelIN5flash19enable_sm80_to_sm89INS1_16FlashAttnFwdSm80INS1_25CollectiveMainloopFwdSm80ILi8ELi1ELb1EN4cute5tupleIJNS5_1CILi128EEENS7_ILi64EEENS7_ILi256EEEEEELi256ENS_6half_tEfNS_4arch4Sm80ELb1ELb0ELb1ELb1ELb1ELb0ELb1ELb0EEENS1_21CollectiveEpilogueFwdINS6_IJS8_SA_S9_EEENS6_IJNS7_ILi1EEESI_SI_EEESC_SE_Li256ELb1ELb1ELb0ELb0EEENS1_19SingleTileSchedulerILb1ELb0ELb1ELi128EEEEEEEEEvNT_6ParamsE:
        .type           _ZN7cutlass13device_kernelIN5flash19enable_sm80_to_sm89INS1_16FlashAttnFwdSm80INS1_25CollectiveMainloopFwdSm80ILi8ELi1ELb1EN4cute5tupleIJNS5_1CILi128EEENS7_ILi64EEENS7_ILi256EEEEEELi256ENS_6half_tEfNS_4arch4Sm80ELb1ELb0ELb1ELb1ELb1ELb0ELb1ELb0EEENS1_21CollectiveEpilogueFwdINS6_IJS8_SA_S9_EEENS6_IJNS7_ILi1EEESI_SI_EEESC_SE_Li256ELb1ELb1ELb0ELb0EEENS1_19SingleTileSchedulerILb1ELb0ELb1ELi128EEEEEEEEEvNT_6ParamsE,@function
        .size           _ZN7cutlass13device_kernelIN5flash19enable_sm80_to_sm89INS1_16FlashAttnFwdSm80INS1_25CollectiveMainloopFwdSm80ILi8ELi1ELb1EN4cute5tupleIJNS5_1CILi128EEENS7_ILi64EEENS7_ILi256EEEEEELi256ENS_6half_tEfNS_4arch4Sm80ELb1ELb0ELb1ELb1ELb1ELb0ELb1ELb0EEENS1_21CollectiveEpilogueFwdINS6_IJS8_SA_S9_EEENS6_IJNS7_ILi1EEESI_SI_EEESC_SE_Li256ELb1ELb1ELb0ELb0EEENS1_19SingleTileSchedulerILb1ELb0ELb1ELi128EEEEEEEEEvNT_6ParamsE,(.L_x_25 - _ZN7cutlass13device_kernelIN5flash19enable_sm80_to_sm89INS1_16FlashAttnFwdSm80INS1_25CollectiveMainloopFwdSm80ILi8ELi1ELb1EN4cute5tupleIJNS5_1CILi128EEENS7_ILi64EEENS7_ILi256EEEEEELi256ENS_6half_tEfNS_4arch4Sm80ELb1ELb0ELb1ELb1ELb1ELb0ELb1ELb0EEENS1_21CollectiveEpilogueFwdINS6_IJS8_SA_S9_EEENS6_IJNS7_ILi1EEESI_SI_EEESC_SE_Li256ELb1ELb1ELb0ELb0EEENS1_19SingleTileSchedulerILb1ELb0ELb1ELi128EEEEEEEEEvNT_6ParamsE)
        .other          _ZN7cutlass13device_kernelIN5flash19enable_sm80_to_sm89INS1_16FlashAttnFwdSm80INS1_25CollectiveMainloopFwdSm80ILi8ELi1ELb1EN4cute5tupleIJNS5_1CILi128EEENS7_ILi64EEENS7_ILi256EEEEEELi256ENS_6half_tEfNS_4arch4Sm80ELb1ELb0ELb1ELb1ELb1ELb0ELb1ELb0EEENS1_21CollectiveEpilogueFwdINS6_IJS8_SA_S9_EEENS6_IJNS7_ILi1EEESI_SI_EEESC_SE_Li256ELb1ELb1ELb0ELb0EEENS1_19SingleTileSchedulerILb1ELb0ELb1ELi128EEEEEEEEEvNT_6ParamsE,@"STO_CUDA_ENTRY STV_DEFAULT"
_ZN7cutlass13device_kernelIN5flash19enable_sm80_to_sm89INS1_16FlashAttnFwdSm80INS1_25CollectiveMainloopFwdSm80ILi8ELi1ELb1EN4cute5tupleIJNS5_1CILi128EEENS7_ILi64EEENS7_ILi256EEEEEELi256ENS_6half_tEfNS_4arch4Sm80ELb1ELb0ELb1ELb1ELb1ELb0ELb1ELb0EEENS1_21CollectiveEpilogueFwdINS6_IJS8_SA_S9_EEENS6_IJNS7_ILi1EEESI_SI_EEESC_SE_Li256ELb1ELb1ELb0ELb0EEENS1_19SingleTileSchedulerILb1ELb0ELb1ELi128EEEEEEEEEvNT_6ParamsE:
[----:B------:R-:W-:Y:S01]  /*0000*/  LDC R1, c[0x0][0x28] ;  /* 0x00000a00ff017b82 */ /* 0x000fe20000000800 */
[----:B------:R-:W-:Y:S05]  /*0010*/  EXIT ;  /* 0x000000000000794d */ /* 0x000fea0003800000 */
.L_x_7:
        /* <DEDUP_REMOVED lines=14> */
.L_x_25:


//--------------------- .text._ZN7cutlass13device_kernelIN5flash19enable_sm80_to_sm89INS1_16FlashAttnFwdSm80INS1_25CollectiveMainloopFwdSm80ILi8ELi1ELb0EN4cute5tupleIJNS5_1CILi128EEENS7_ILi32EEENS7_ILi256EEEEEELi256ENS_6half_tEfNS_4arch4Sm80ELb1ELb0ELb1ELb1ELb1ELb1ELb1ELb0EEENS1_21CollectiveEpilogueFwdINS6_IJS8_SA_S9_EEENS6_IJNS7_ILi1EEESI_SI_EEESC_SE_Li256ELb1ELb1ELb0ELb0EEENS1_19SingleTileSchedulerILb1ELb0ELb1ELi128EEEEEEEEEvNT_6ParamsE --------------------------
	.section	.text._ZN7cutlass13device_kernelIN5flash19enable_sm80_to_sm89INS1_16FlashAttnFwdSm80INS1_25CollectiveMainloopFwdSm80ILi8ELi1ELb0EN4cute5tupleIJNS5_1CILi128EEENS7_ILi32EEENS7_ILi256EEEEEELi256ENS_6half_tEfNS_4arch4Sm80ELb1ELb0ELb1ELb1ELb1ELb1ELb1ELb0EEENS1_21CollectiveEpilogueFwdINS6_IJS8_SA_S9_EEENS6_IJNS7_ILi1EEESI_SI_EEESC_SE_Li256ELb1ELb1ELb0ELb0EEENS1_19SingleTileSchedulerILb1ELb0ELb1ELi128EEEEEEEEEvNT_6ParamsE,"ax",@progbits
	.align	128
.text._ZN7cutlass13device_kernelIN5flash19enable_sm80_to_sm89INS1_16FlashAttnFwdSm80INS1_25CollectiveMainloopFwdSm80ILi8ELi1ELb0EN4cute5tupleIJNS5_1CILi128EEENS7_ILi32EEENS7_ILi256EEEEEELi256ENS_6half_tEfNS_4arch4Sm80ELb1ELb0ELb1ELb1ELb1ELb1ELb1ELb0EEENS1_21CollectiveEpilogueFwdINS6_IJS8_SA_S9_EEENS6_IJNS7_ILi1EEESI_SI_EEESC_SE_Li256ELb1ELb1ELb0ELb0EEENS1_19SingleTileSchedulerILb1ELb0ELb1ELi128EEEEEEEEEvNT_6ParamsE:
        .type           _ZN7cutlass13device_kernelIN5flash19enable_sm80_to_sm89INS1_16FlashAttnFwdSm80INS1_25CollectiveMainloopFwdSm80ILi8ELi1ELb0EN4cute5tupleIJNS5_1CILi128EEENS7_ILi32EEENS7_ILi256EEEEEELi256ENS_6half_tEfNS_4arch4Sm80ELb1ELb0ELb1ELb1ELb1ELb1ELb1ELb0EEENS1_21CollectiveEpilogueFwdINS6_IJS8_SA_S9_EEENS6_IJNS7_ILi1EEESI_SI_EEESC_SE_Li256ELb1ELb1ELb0ELb0EEENS1_19SingleTileSchedulerILb1ELb0ELb1ELi128EEEEEEEEEvNT_6ParamsE,@function
        .size           _ZN7cutlass13device_kernelIN5flash19enable_sm80_to_sm89INS1_16FlashAttnFwdSm80INS1_25CollectiveMainloopFwdSm80ILi8ELi1ELb0EN4cute5tupleIJNS5_1CILi128EEENS7_ILi32EEENS7_ILi256EEEEEELi256ENS_6half_tEfNS_4arch4Sm80ELb1ELb0ELb1ELb1ELb1ELb1ELb1ELb0EEENS1_21CollectiveEpilogueFwdINS6_IJS8_SA_S9_EEENS6_IJNS7_ILi1EEESI_SI_EEESC_SE_Li256ELb1ELb1ELb0ELb0EEENS1_19SingleTileSchedulerILb1ELb0ELb1ELi128EEEEEEEEEvNT_6ParamsE,(.L_x_26 - _ZN7cutlass13device_kernelIN5flash19enable_sm80_to_sm89INS1_16FlashAttnFwdSm80INS1_25CollectiveMainloopFwdSm80ILi8ELi1ELb0EN4cute5tupleIJNS5_1CILi128EEENS7_ILi32EEENS7_ILi256EEEEEELi256ENS_6half_tEfNS_4arch4Sm80ELb1ELb0ELb1ELb1ELb1ELb1ELb1ELb0EEENS1_21CollectiveEpilogueFwdINS6_IJS8_SA_S9_EEENS6_IJNS7_ILi1EEESI_SI_EEESC_SE_Li256ELb1ELb1ELb0ELb0EEENS1_19SingleTileSchedulerILb1ELb0ELb1ELi128EEEEEEEEEvNT_6ParamsE)
        .other          _ZN7cutlass13device_kernelIN5flash19enable_sm80_to_sm89INS1_16FlashAttnFwdSm80INS1_25CollectiveMainloopFwdSm80ILi8ELi1ELb0EN4cute5tupleIJNS5_1CILi128EEENS7_ILi32EEENS7_ILi256EEEEEELi256ENS_6half_tEfNS_4arch4Sm80ELb1ELb0ELb1ELb1ELb1ELb1ELb1ELb0EEENS1_21CollectiveEpilogueFwdINS6_IJS8_SA_S9_EEENS6_IJNS7_ILi1EEESI_SI_EEESC_SE_Li256ELb1ELb1ELb0ELb0EEENS1_19SingleTileSchedulerILb1ELb0ELb1ELi128EEEEEEEEEvNT_6ParamsE,@"STO_CUDA_ENTRY STV_DEFAULT"
_ZN7cutlass13device_kernelIN5flash19enable_sm80_to_sm89INS1_16FlashAttnFwdSm80INS1_25CollectiveMainloopFwdSm80ILi8ELi1ELb0EN4cute5tupleIJNS5_1CILi128EEENS7_ILi32EEENS7_ILi256EEEEEELi256ENS_6half_tEfNS_4arch4Sm80ELb1ELb0ELb1ELb1ELb1ELb1ELb1ELb0EEENS1_21CollectiveEpilogueFwdINS6_IJS8_SA_S9_EEENS6_IJNS7_ILi1EEESI_SI_EEESC_SE_Li256ELb1ELb1ELb0ELb0EEENS1_19SingleTileSchedulerILb1ELb0ELb1ELi128EEEEEEEEEvNT_6ParamsE:
[----:B------:R-:W-:Y:S01]  /*0000*/  LDC R1, c[0x0][0x28] ;  /* 0x00000a00ff017b82 */ /* 0x000fe20000000800 */
[----:B------:R-:W-:Y:S05]  /*0010*/  EXIT ;  /* 0x000000000000794d */ /* 0x000fea0003800000 */
.L_x_8:
        /* <DEDUP_REMOVED lines=14> */
.L_x_26:


//--------------------- .text._ZN7cutlass13device_kernelIN5flash19enable_sm80_to_sm89INS1_16FlashAttnFwdSm80INS1_25CollectiveMainloopFwdSm80ILi8ELi1ELb0EN4cute5tupleIJNS5_1CILi128EEENS7_ILi96EEENS7_ILi256EEEEEELi256ENS_6half_tEfNS_4arch4Sm80ELb0ELb0ELb1ELb0ELb1ELb0ELb1ELb0EEENS1_21CollectiveEpilogueFwdINS6_IJS8_SA_S9_EEENS6_IJNS7_ILi1EEESI_SI_EEESC_SE_Li256ELb0ELb1ELb0ELb0EEENS1_19SingleTileSchedulerILb0ELb0ELb1ELi128EEEEEEEEEvNT_6ParamsE --------------------------
	.section	.text._ZN7cutlass13device_kernelIN5flash19enable_sm80_to_sm89INS1_16FlashAttnFwdSm80INS1_25CollectiveMainloopFwdSm80ILi8ELi1ELb0EN4cute5tupleIJNS5_1CILi128EEENS7_ILi96EEENS7_ILi256EEEEEELi256ENS_6half_tEfNS_4arch4Sm80ELb0ELb0ELb1ELb0ELb1ELb0ELb1ELb0EEENS1_21CollectiveEpilogueFwdINS6_IJS8_SA_S9_EEENS6_IJNS7_ILi1EEESI_SI_EEESC_SE_Li256ELb0ELb1ELb0ELb0EEENS1_19SingleTileSchedulerILb0ELb0ELb1ELi128EEEEEEEEEvNT_6ParamsE,"ax",@progbits
	.align	128
.text._ZN7cutlass13device_kernelIN5flash19enable_sm80_to_sm89INS1_16FlashAttnFwdSm80INS1_25CollectiveMainloopFwdSm80ILi8ELi1ELb0EN4cute5tupleIJNS5_1CILi128EEENS7_ILi96EEENS7_ILi256EEEEEELi256ENS_6half_tEfNS_4arch4Sm80ELb0ELb0ELb1ELb0ELb1ELb0ELb1ELb0EEENS1_21CollectiveEpilogueFwdINS6_IJS8_SA_S9_EEENS6_IJNS7_ILi1EEESI_SI_EEESC_SE_Li256ELb0ELb1ELb0ELb0EEENS1_19SingleTileSchedulerILb0ELb0ELb1ELi128EEEEEEEEEvNT_6ParamsE:
        .type           _ZN7cutlass13device_kernelIN5flash19enable_sm80_to_sm89INS1_16FlashAttnFwdSm80INS1_25CollectiveMainloopFwdSm80ILi8ELi1ELb0EN4cute5tupleIJNS5_1CILi128EEENS7_ILi96EEENS7_ILi256EEEEEELi256ENS_6half_tEfNS_4arch4Sm80ELb0ELb0ELb1ELb0ELb1ELb0ELb1ELb0EEENS1_21CollectiveEpilogueFwdINS6_IJS8_SA_S9_EEENS6_IJNS7_ILi1EEESI_SI_EEESC_SE_Li256ELb0ELb1ELb0ELb0EEENS1_19SingleTileSchedulerILb0ELb0ELb1ELi128EEEEEEEEEvNT_6ParamsE,@function
        .size           _ZN7cutlass13device_kernelIN5flash19enable_sm80_to_sm89INS1_16FlashAttnFwdSm80INS1_25CollectiveMainloopFwdSm80ILi8ELi1ELb0EN4cute5tupleIJNS5_1CILi128EEENS7_ILi96EEENS7_ILi256EEEEEELi256ENS_6half_tEfNS_4arch4Sm80ELb0ELb0ELb1ELb0ELb1ELb0ELb1ELb0EEENS1_21CollectiveEpilogueFwdINS6_IJS8_SA_S9_EEENS6_IJNS7_ILi1EEESI_SI_EEESC_SE_Li256ELb0ELb1ELb0ELb0EEENS1_19SingleTileSchedulerILb0ELb0ELb1ELi128EEEEEEEEEvNT_6ParamsE,(.L_x_27 - _ZN7cutlass13device_kernelIN5flash19enable_sm80_to_sm89INS1_16FlashAttnFwdSm80INS1_25CollectiveMainloopFwdSm80ILi8ELi1ELb0EN4cute5tupleIJNS5_1CILi128EEENS7_ILi96EEENS7_ILi256EEEEEELi256ENS_6half_tEfNS_4arch4Sm80ELb0ELb0ELb1ELb0ELb1ELb0ELb1ELb0EEENS1_21CollectiveEpilogueFwdINS6_IJS8_SA_S9_EEENS6_IJNS7_ILi1EEESI_SI_EEESC_SE_Li256ELb0ELb1ELb0ELb0EEENS1_19SingleTileSchedulerILb0ELb0ELb1ELi128EEEEEEEEEvNT_6ParamsE)
        .other          _ZN7cutlass13device_kernelIN5flash19enable_sm80_to_sm89INS1_16FlashAttnFwdSm80INS1_25CollectiveMainloopFwdSm80ILi8ELi1ELb0EN4cute5tupleIJNS5_1CILi128EEENS7_ILi96EEENS7_ILi256EEEEEELi256ENS_6half_tEfNS_4arch4Sm80ELb0ELb0ELb1ELb0ELb1ELb0ELb1ELb0EEENS1_21CollectiveEpilogueFwdINS6_IJS8_SA_S9_EEENS6_IJNS7_ILi1EEESI_SI_EEESC_SE_Li256ELb0ELb1ELb0ELb0EEENS1_19SingleTileSchedulerILb0ELb0ELb1ELi128EEEEEEEEEvNT_6ParamsE,@"STO_CUDA_ENTRY STV_DEFAULT"
_ZN7cutlass13device_kernelIN5flash19enable_sm80_to_sm89INS1_16FlashAttnFwdSm80INS1_25CollectiveMainloopFwdSm80ILi8ELi1ELb0EN4cute5tupleIJNS5_1CILi128EEENS7_ILi96EEENS7_ILi256EEEEEELi256ENS_6half_tEfNS_4arch4Sm80ELb0ELb0ELb1ELb0ELb1ELb0ELb1ELb0EEENS1_21CollectiveEpilogueFwdINS6_IJS8_SA_S9_EEENS6_IJNS7_ILi1EEESI_SI_EEESC_SE_Li256ELb0ELb1ELb0ELb0EEENS1_19SingleTileSchedulerILb0ELb0ELb1ELi128EEEEEEEEEvNT_6ParamsE:
[----:B------:R-:W-:Y:S01]  /*0000*/  LDC R1, c[0x0][0x28] ;  /* 0x00000a00ff017b82 */ /* 0x000fe20000000800 */
[----:B------:R-:W-:Y:S05]  /*0010*/  EXIT ;  /* 0x000000000000794d */ /* 0x000fea0003800000 */
.L_x_9:
        /* <DEDUP_REMOVED lines=14> */
.L_x_27:


//--------------------- .text._ZN7cutlass13device_kernelIN5flash19enable_sm80_to_sm89INS1_16FlashAttnFwdSm80INS1_25CollectiveMainloopFwdSm80ILi8ELi1ELb0EN4cute5tupleIJNS5_1CILi128EEENS7_ILi96EEENS7_ILi256EEEEEELi256ENS_6half_tEfNS_4arch4Sm80ELb0ELb0ELb1ELb1ELb1ELb0ELb1ELb0EEENS1_21CollectiveEpilogueFwdINS6_IJS8_SA_S9_EEENS6_IJNS7_ILi1EEESI_SI_EEESC_SE_Li256ELb1ELb1ELb0ELb0EEENS1_19SingleTileSchedulerILb1ELb0ELb1ELi128EEEEEEEEEvNT_6ParamsE --------------------------
	.section	.text._ZN7cutlass13device_kernelIN5flash19enable_sm80_to_sm89INS1_16FlashAttnFwdSm80INS1_25CollectiveMainloopFwdSm80ILi8ELi1ELb0EN4cute5tupleIJNS5_1CILi128EEENS7_ILi96EEENS7_ILi256EEEEEELi256ENS_6half_tEfNS_4arch4Sm80ELb0ELb0ELb1ELb1ELb1ELb0ELb1ELb0EEENS1_21CollectiveEpilogueFwdINS6_IJS8_SA_S9_EEENS6_IJNS7_ILi1EEESI_SI_EEESC_SE_Li256ELb1ELb1ELb0ELb0EEENS1_19SingleTileSchedulerILb1ELb0ELb1ELi128EEEEEEEEEvNT_6ParamsE,"ax",@progbits
	.align	128
.text._ZN7cutlass13device_kernelIN5flash19enable_sm80_to_sm89INS1_16FlashAttnFwdSm80INS1_25CollectiveMainloopFwdSm80ILi8ELi1ELb0EN4cute5tupleIJNS5_1CILi128EEENS7_ILi96EEENS7_ILi256EEEEEELi256ENS_6half_tEfNS_4arch4Sm80ELb0ELb0ELb1ELb1ELb1ELb0ELb1ELb0EEENS1_21CollectiveEpilogueFwdINS6_IJS8_SA_S9_EEENS6_IJNS7_ILi1EEESI_SI_EEESC_SE_Li256ELb1ELb1ELb0ELb0EEENS1_19SingleTileSchedulerILb1ELb0ELb1ELi128EEEEEEEEEvNT_6ParamsE:
        .type           _ZN7cutlass13device_kernelIN5flash19enable_sm80_to_sm89INS1_16FlashAttnFwdSm80INS1_25CollectiveMainloopFwdSm80ILi8ELi1ELb0EN4cute5tupleIJNS5_1CILi128EEENS7_ILi96EEENS7_ILi256EEEEEELi256ENS_6half_tEfNS_4arch4Sm80ELb0ELb0ELb1ELb1ELb1ELb0ELb1ELb0EEENS1_21CollectiveEpilogueFwdINS6_IJS8_SA_S9_EEENS6_IJNS7_ILi1EEESI_SI_EEESC_SE_Li256ELb1ELb1ELb0ELb0EEENS1_19SingleTileSchedulerILb1ELb0ELb1ELi128EEEEEEEEEvNT_6ParamsE,@function
        .size           _ZN7cutlass13device_kernelIN5flash19enable_sm80_to_sm89INS1_16FlashAttnFwdSm80INS1_25CollectiveMainloopFwdSm80ILi8ELi1ELb0EN4cute5tupleIJNS5_1CILi128EEENS7_ILi96EEENS7_ILi256EEEEEELi256ENS_6half_tEfNS_4arch4Sm80ELb0ELb0ELb1ELb1ELb1ELb0ELb1ELb0EEENS1_21CollectiveEpilogueFwdINS6_IJS8_SA_S9_EEENS6_IJNS7_ILi1EEESI_SI_EEESC_SE_Li256ELb1ELb1ELb0ELb0EEENS1_19SingleTileSchedulerILb1ELb0ELb1ELi128EEEEEEEEEvNT_6ParamsE,(.L_x_28 - _ZN7cutlass13device_kernelIN5flash19enable_sm80_to_sm89INS1_16FlashAttnFwdSm80INS1_25CollectiveMainloopFwdSm80ILi8ELi1ELb0EN4cute5tupleIJNS5_1CILi128EEENS7_ILi96EEENS7_ILi256EEEEEELi256ENS_6half_tEfNS_4arch4Sm80ELb0ELb0ELb1ELb1ELb1ELb0ELb1ELb0EEENS1_21CollectiveEpilogueFwdINS6_IJS8_SA_S9_EEENS6_IJNS7_ILi1EEESI_SI_EEESC_SE_Li256ELb1ELb1ELb0ELb0EEENS1_19SingleTileSchedulerILb1ELb0ELb1ELi128EEEEEEEEEvNT_6ParamsE)
        .other          _ZN7cutlass13device_kernelIN5flash19enable_sm80_to_sm89INS1_16FlashAttnFwdSm80INS1_25CollectiveMainloopFwdSm80ILi8ELi1ELb0EN4cute5tupleIJNS5_1CILi128EEENS7_ILi96EEENS7_ILi256EEEEEELi256ENS_6half_tEfNS_4arch4Sm80ELb0ELb0ELb1ELb1ELb1ELb0ELb1ELb0EEENS1_21CollectiveEpilogueFwdINS6_IJS8_SA_S9_EEENS6_IJNS7_ILi1EEESI_SI_EEESC_SE_Li256ELb1ELb1ELb0ELb0EEENS1_19SingleTileSchedulerILb1ELb0ELb1ELi128EEEEEEEEEvNT_6ParamsE,@"STO_CUDA_ENTRY STV_DEFAULT"
_ZN7cutlass13device_kernelIN5flash19enable_sm80_to_sm89INS1_16FlashAttnFwdSm80INS1_25CollectiveMainloopFwdSm80ILi8ELi1ELb0EN4cute5tupleIJNS5_1CILi128EEENS7_ILi96EEENS7_ILi256EEEEEELi256ENS_6half_tEfNS_4arch4Sm80ELb0ELb0ELb1ELb1ELb1ELb0ELb1ELb0EEENS1_21CollectiveEpilogueFwdINS6_IJS8_SA_S9_EEENS6_IJNS7_ILi1EEESI_SI_EEESC_SE_Li256ELb1ELb1ELb0ELb0EEENS1_19SingleTileSchedulerILb1ELb0ELb1ELi128EEEEEEEEEvNT_6ParamsE:
[----:B------:R-:W-:Y:S01]  /*0000*/  LDC R1, c[0x0][0x28] ;  /* 0x00000a00ff017b82 */ /* 0x000fe20000000800 */
[----:B------:R-:W-:Y:S05]  /*0010*/  EXIT ;  /* 0x000000000000794d */ /* 0x000fea0003800000 */
.L_x_10:
        /* <DEDUP_REMOVED lines=14> */
.L_x_28:


//--------------------- .text._ZN7cutlass13device_kernelIN5flash19enable_sm80_to_sm89INS1_16FlashAttnFwdSm80INS1_25CollectiveMainloopFwdSm80ILi8ELi1ELb0EN4cute5tupleIJNS5_1CILi128EEENS7_ILi48EEENS7_ILi256EEEEEELi256ENS_6half_tEfNS_4arch4Sm80ELb0ELb0ELb1ELb1ELb1ELb1ELb1ELb0EEENS1_21CollectiveEpilogueFwdINS6_IJS8_SA_S9_EEENS6_IJNS7_ILi1EEESI_SI_EEESC_SE_Li256ELb1ELb1ELb0ELb0EEENS1_19SingleTileSchedulerILb1ELb0ELb1ELi128EEEEEEEEEvNT_6ParamsE --------------------------
	.section	.text._ZN7cutlass13device_kernelIN5flash19enable_sm80_to_sm89INS1_16FlashAttnFwdSm80INS1_25CollectiveMainloopFwdSm80ILi8ELi1ELb0EN4cute5tupleIJNS5_1CILi128EEENS7_ILi48EEENS7_ILi256EEEEEELi256ENS_6half_tEfNS_4arch4Sm80ELb0ELb0ELb1ELb1ELb1ELb1ELb1ELb0EEENS1_21CollectiveEpilogueFwdINS6_IJS8_SA_S9_EEENS6_IJNS7_ILi1EEESI_SI_EEESC_SE_Li256ELb1ELb1ELb0ELb0EEENS1_19SingleTileSchedulerILb1ELb0ELb1ELi128EEEEEEEEEvNT_6ParamsE,"ax",@progbits
	.align	128
.text._ZN7cutlass13device_kernelIN5flash19enable_sm80_to_sm89INS1_16FlashAttnFwdSm80INS1_25CollectiveMainloopFwdSm80ILi8ELi1ELb0EN4cute5tupleIJNS5_1CILi128EEENS7_ILi48EEENS7_ILi256EEEEEELi256ENS_6half_tEfNS_4arch4Sm80ELb0ELb0ELb1ELb1ELb1ELb1ELb1ELb0EEENS1_21CollectiveEpilogueFwdINS6_IJS8_SA_S9_EEENS6_IJNS7_ILi1EEESI_SI_EEESC_SE_Li256ELb1ELb1ELb0ELb0EEENS1_19SingleTileSchedulerILb1ELb0ELb1ELi128EEEEEEEEEvNT_6ParamsE:
        .type           _ZN7cutlass13device_kernelIN5flash19enable_sm80_to_sm89INS1_16FlashAttnFwdSm80INS1_25CollectiveMainloopFwdSm80ILi8ELi1ELb0EN4cute5tupleIJNS5_1CILi128EEENS7_ILi48EEENS7_ILi256EEEEEELi256ENS_6half_tEfNS_4arch4Sm80ELb0ELb0ELb1ELb1ELb1ELb1ELb1ELb0EEENS1_21CollectiveEpilogueFwdINS6_IJS8_SA_S9_EEENS6_IJNS7_ILi1EEESI_SI_EEESC_SE_Li256ELb1ELb1ELb0ELb0EEENS1_19SingleTileSchedulerILb1ELb0ELb1ELi128EEEEEEEEEvNT_6ParamsE,@function
        .size           _ZN7cutlass13device_kernelIN5flash19enable_sm80_to_sm89INS1_16FlashAttnFwdSm80INS1_25CollectiveMainloopFwdSm80ILi8ELi1ELb0EN4cute5tupleIJNS5_1CILi128EEENS7_ILi48EEENS7_ILi256EEEEEELi256ENS_6half_tEfNS_4arch4Sm80ELb0ELb0ELb1ELb1ELb1ELb1ELb1ELb0EEENS1_21CollectiveEpilogueFwdINS6_IJS8_SA_S9_EEENS6_IJNS7_ILi1EEESI_SI_EEESC_SE_Li256ELb1ELb1ELb0ELb0EEENS1_19SingleTileSchedulerILb1ELb0ELb1ELi128EEEEEEEEEvNT_6ParamsE,(.L_x_29 - _ZN7cutlass13device_kernelIN5flash19enable_sm80_to_sm89INS1_16FlashAttnFwdSm80INS1_25CollectiveMainloopFwdSm80ILi8ELi1ELb0EN4cute5tupleIJNS5_1CILi128EEENS7_ILi48EEENS7_ILi256EEEEEELi256ENS_6half_tEfNS_4arch4Sm80ELb0ELb0ELb1ELb1ELb1ELb1ELb1ELb0EEENS1_21CollectiveEpilogueFwdINS6_IJS8_SA_S9_EEENS6_IJNS7_ILi1EEESI_SI_EEESC_SE_Li256ELb1ELb1ELb0ELb0EEENS1_19SingleTileSchedulerILb1ELb0ELb1ELi128EEEEEEEEEvNT_6ParamsE)
        .other          _ZN7cutlass13device_kernelIN5flash19enable_sm80_to_sm89INS1_16FlashAttnFwdSm80INS1_25CollectiveMainloopFwdSm80ILi8ELi1ELb0EN4cute5tupleIJNS5_1CILi128EEENS7_ILi48EEENS7_ILi256EEEEEELi256ENS_6half_tEfNS_4arch4Sm80ELb0ELb0ELb1ELb1ELb1ELb1ELb1ELb0EEENS1_21CollectiveEpilogueFwdINS6_IJS8_SA_S9_EEENS6_IJNS7_ILi1EEESI_SI_EEESC_SE_Li256ELb1ELb1ELb0ELb0EEENS1_19SingleTileSchedulerILb1ELb0ELb1ELi128EEEEEEEEEvNT_6ParamsE,@"STO_CUDA_ENTRY STV_DEFAULT"
_ZN7cutlass13device_kernelIN5flash19enable_sm80_to_sm89INS1_16FlashAttnFwdSm80INS1_25CollectiveMainloopFwdSm80ILi8ELi1ELb0EN4cute5tupleIJNS5_1CILi128EEENS7_ILi48EEENS7_ILi256EEEEEELi256ENS_6half_tEfNS_4arch4Sm80ELb0ELb0ELb1ELb1ELb1ELb1ELb1ELb0EEENS1_21CollectiveEpilogueFwdINS6_IJS8_SA_S9_EEENS6_IJNS7_ILi1EEESI_SI_EEESC_SE_Li256ELb1ELb1ELb0ELb0EEENS1_19SingleTileSchedulerILb1ELb0ELb1ELi128EEEEEEEEEvNT_6ParamsE:
[----:B------:R-:W-:Y:S01]  /*0000*/  LDC R1, c[0x0][0x28] ;  /* 0x00000a00ff017b82 */ /* 0x000fe20000000800 */
[----:B------:R-:W-:Y:S05]  /*0010*/  EXIT ;  /* 0x000000000000794d */ /* 0x000fea0003800000 */
.L_x_11:
        /* <DEDUP_REMOVED lines=14> */
.L_x_29:


//--------------------- .text._ZN7cutlass13device_kernelIN5flash19enable_sm80_to_sm89INS1_16FlashAttnFwdSm80INS1_25CollectiveMainloopFwdSm80ILi8ELi1ELb0EN4cute5tupleIJNS5_1CILi128EEENS7_ILi64EEENS7_ILi256EEEEEELi256ENS_6half_tEfNS_4arch4Sm80ELb0ELb1ELb1ELb0ELb1ELb0ELb1ELb0EEENS1_21CollectiveEpilogueFwdINS6_IJS8_SA_S9_EEENS6_IJNS7_ILi1EEESI_SI_EEESC_SE_Li256ELb0ELb1ELb0ELb0EEENS1_19SingleTileSchedulerILb0ELb0ELb1ELi128EEEEEEEEEvNT_6ParamsE --------------------------
	.section	.text._ZN7cutlass13device_kernelIN5flash19enable_sm80_to_sm89INS1_16FlashAttnFwdSm80INS1_25CollectiveMainloopFwdSm80ILi8ELi1ELb0EN4cute5tupleIJNS5_1CILi128EEENS7_ILi64EEENS7_ILi256EEEEEELi256ENS_6half_tEfNS_4arch4Sm80ELb0ELb1ELb1ELb0ELb1ELb0ELb1ELb0EEENS1_21CollectiveEpilogueFwdINS6_IJS8_SA_S9_EEENS6_IJNS7_ILi1EEESI_SI_EEESC_SE_Li256ELb0ELb1ELb0ELb0EEENS1_19SingleTileSchedulerILb0ELb0ELb1ELi128EEEEEEEEEvNT_6ParamsE,"ax",@progbits
	.align	128
.text._ZN7cutlass13device_kernelIN5flash19enable_sm80_to_sm89INS1_16FlashAttnFwdSm80INS1_25CollectiveMainloopFwdSm80ILi8ELi1ELb0EN4cute5tupleIJNS5_1CILi128EEENS7_ILi64EEENS7_ILi256EEEEEELi256ENS_6half_tEfNS_4arch4Sm80ELb0ELb1ELb1ELb0ELb1ELb0ELb1ELb0EEENS1_21CollectiveEpilogueFwdINS6_IJS8_SA_S9_EEENS6_IJNS7_ILi1EEESI_SI_EEESC_SE_Li256ELb0ELb1ELb0ELb0EEENS1_19SingleTileSchedulerILb0ELb0ELb1ELi128EEEEEEEEEvNT_6ParamsE:
        .type           _ZN7cutlass13device_kernelIN5flash19enable_sm80_to_sm89INS1_16FlashAttnFwdSm80INS1_25CollectiveMainloopFwdSm80ILi8ELi1ELb0EN4cute5tupleIJNS5_1CILi128EEENS7_ILi64EEENS7_ILi256EEEEEELi256ENS_6half_tEfNS_4arch4Sm80ELb0ELb1ELb1ELb0ELb1ELb0ELb1ELb0EEENS1_21CollectiveEpilogueFwdINS6_IJS8_SA_S9_EEENS6_IJNS7_ILi1EEESI_SI_EEESC_SE_Li256ELb0ELb1ELb0ELb0EEENS1_19SingleTileSchedulerILb0ELb0ELb1ELi128EEEEEEEEEvNT_6ParamsE,@function
        .size           _ZN7cutlass13device_kernelIN5flash19enable_sm80_to_sm89INS1_16FlashAttnFwdSm80INS1_25CollectiveMainloopFwdSm80ILi8ELi1ELb0EN4cute5tupleIJNS5_1CILi128EEENS7_ILi64EEENS7_ILi256EEEEEELi256ENS_6half_tEfNS_4arch4Sm80ELb0ELb1ELb1ELb0ELb1ELb0ELb1ELb0EEENS1_21CollectiveEpilogueFwdINS6_IJS8_SA_S9_EEENS6_IJNS7_ILi1EEESI_SI_EEESC_SE_Li256ELb0ELb1ELb0ELb0EEENS1_19SingleTileSchedulerILb0ELb0ELb1ELi128EEEEEEEEEvNT_6ParamsE,(.L_x_30 - _ZN7cutlass13device_kernelIN5flash19enable_sm80_to_sm89INS1_16FlashAttnFwdSm80INS1_25CollectiveMainloopFwdSm80ILi8ELi1ELb0EN4cute5tupleIJNS5_1CILi128EEENS7_ILi64EEENS7_ILi256EEEEEELi256ENS_6half_tEfNS_4arch4Sm80ELb0ELb1ELb1ELb0ELb1ELb0ELb1ELb0EEENS1_21CollectiveEpilogueFwdINS6_IJS8_SA_S9_EEENS6_IJNS7_ILi1EEESI_SI_EEESC_SE_Li256ELb0ELb1ELb0ELb0EEENS1_19SingleTileSchedulerILb0ELb0ELb1ELi128EEEEEEEEEvNT_6ParamsE)
        .other          _ZN7cutlass13device_kernelIN5flash19enable_sm80_to_sm89INS1_16FlashAttnFwdSm80INS1_25CollectiveMainloopFwdSm80ILi8ELi1ELb0EN4cute5tupleIJNS5_1CILi128EEENS7_ILi64EEENS7_ILi256EEEEEELi256ENS_6half_tEfNS_4arch4Sm80ELb0ELb1ELb1ELb0ELb1ELb0ELb1ELb0EEENS1_21CollectiveEpilogueFwdINS6_IJS8_SA_S9_EEENS6_IJNS7_ILi1EEESI_SI_EEESC_SE_Li256ELb0ELb1ELb0ELb0EEENS1_19SingleTileSchedulerILb0ELb0ELb1ELi128EEEEEEEEEvNT_6ParamsE,@"STO_CUDA_ENTRY STV_DEFAULT"
_ZN7cutlass13device_kernelIN5flash19enable_sm80_to_sm89INS1_16FlashAttnFwdSm80INS1_25CollectiveMainloopFwdSm80ILi8ELi1ELb0EN4cute5tupleIJNS5_1CILi128EEENS7_ILi64EEENS7_ILi256EEEEEELi256ENS_6half_tEfNS_4arch4Sm80ELb0ELb1ELb1ELb0ELb1ELb0ELb1ELb0EEENS1_21CollectiveEpilogueFwdINS6_IJS8_SA_S9_EEENS6_IJNS7_ILi1EEESI_SI_EEESC_SE_Li256ELb0ELb1ELb0ELb0EEENS1_19SingleTileSchedulerILb0ELb0ELb1ELi128EEEEEEEEEvNT_6ParamsE:
[----:B------:R-:W-:Y:S01]  /*0000*/  LDC R1, c[0x0][0x28] ;  /* 0x00000a00ff017b82 */ /* 0x000fe20000000800 */
[----:B------:R-:W-:Y:S05]  /*0010*/  EXIT ;  /* 0x000000000000794d */ /* 0x000fea0003800000 */
.L_x_12:
        /* <DEDUP_REMOVED lines=14> */
.L_x_30:


//--------------------- .text._ZN7cutlass13device_kernelIN5flash19enable_sm80_to_sm89INS1_16FlashAttnFwdSm80INS1_25CollectiveMainloopFwdSm80ILi8ELi1ELb0EN4cute5tupleIJNS5_1CILi128EEENS7_ILi64EEENS7_ILi256EEEEEELi256ENS_6half_tEfNS_4arch4Sm80ELb0ELb1ELb1ELb1ELb1ELb0ELb1ELb0EEENS1_21CollectiveEpilogueFwdINS6_IJS8_SA_S9_EEENS6_IJNS7_ILi1EEESI_SI_EEESC_SE_Li256ELb1ELb1ELb0ELb0EEENS1_19SingleTileSchedulerILb1ELb0ELb1ELi128EEEEEEEEEvNT_6ParamsE --------------------------
	.section	.text._ZN7cutlass13device_kernelIN5flash19enable_sm80_to_sm89INS1_16FlashAttnFwdSm80INS1_25CollectiveMainloopFwdSm80ILi8ELi1ELb0EN4cute5tupleIJNS5_1CILi128EEENS7_ILi64EEENS7_ILi256EEEEEELi256ENS_6half_tEfNS_4arch4Sm80ELb0ELb1ELb1ELb1ELb1ELb0ELb1ELb0EEENS1_21CollectiveEpilogueFwdINS6_IJS8_SA_S9_EEENS6_IJNS7_ILi1EEESI_SI_EEESC_SE_Li256ELb1ELb1ELb0ELb0EEENS1_19SingleTileSchedulerILb1ELb0ELb1ELi128EEEEEEEEEvNT_6ParamsE,"ax",@progbits
	.align	128
.text._ZN7cutlass13device_kernelIN5flash19enable_sm80_to_sm89INS1_16FlashAttnFwdSm80INS1_25CollectiveMainloopFwdSm80ILi8ELi1ELb0EN4cute5tupleIJNS5_1CILi128EEENS7_ILi64EEENS7_ILi256EEEEEELi256ENS_6half_tEfNS_4arch4Sm80ELb0ELb1ELb1ELb1ELb1ELb0ELb1ELb0EEENS1_21CollectiveEpilogueFwdINS6_IJS8_SA_S9_EEENS6_IJNS7_ILi1EEESI_SI_EEESC_SE_Li256ELb1ELb1ELb0ELb0EEENS1_19SingleTileSchedulerILb1ELb0ELb1ELi128EEEEEEEEEvNT_6ParamsE:
        .type           _ZN7cutlass13device_kernelIN5flash19enable_sm80_to_sm89INS1_16FlashAttnFwdSm80INS1_25CollectiveMainloopFwdSm80ILi8ELi1ELb0EN4cute5tupleIJNS5_1CILi128EEENS7_ILi64EEENS7_ILi256EEEEEELi256ENS_6half_tEfNS_4arch4Sm80ELb0ELb1ELb1ELb1ELb1ELb0ELb1ELb0EEENS1_21CollectiveEpilogueFwdINS6_IJS8_SA_S9_EEENS6_IJNS7_ILi1EEESI_SI_EEESC_SE_Li256ELb1ELb1ELb0ELb0EEENS1_19SingleTileSchedulerILb1ELb0ELb1ELi128EEEEEEEEEvNT_6ParamsE,@function
        .size           _ZN7cutlass13device_kernelIN5flash19enable_sm80_to_sm89INS1_16FlashAttnFwdSm80INS1_25CollectiveMainloopFwdSm80ILi8ELi1ELb0EN4cute5tupleIJNS5_1CILi128EEENS7_ILi64EEENS7_ILi256EEEEEELi256ENS_6half_tEfNS_4arch4Sm80ELb0ELb1ELb1ELb1ELb1ELb0ELb1ELb0EEENS1_21CollectiveEpilogueFwdINS6_IJS8_SA_S9_EEENS6_IJNS7_ILi1EEESI_SI_EEESC_SE_Li256ELb1ELb1ELb0ELb0EEENS1_19SingleTileSchedulerILb1ELb0ELb1ELi128EEEEEEEEEvNT_6ParamsE,(.L_x_31 - _ZN7cutlass13device_kernelIN5flash19enable_sm80_to_sm89INS1_16FlashAttnFwdSm80INS1_25CollectiveMainloopFwdSm80ILi8ELi1ELb0EN4cute5tupleIJNS5_1CILi128EEENS7_ILi64EEENS7_ILi256EEEEEELi256ENS_6half_tEfNS_4arch4Sm80ELb0ELb1ELb1ELb1ELb1ELb0ELb1ELb0EEENS1_21CollectiveEpilogueFwdINS6_IJS8_SA_S9_EEENS6_IJNS7_ILi1EEESI_SI_EEESC_SE_Li256ELb1ELb1ELb0ELb0EEENS1_19SingleTileSchedulerILb1ELb0ELb1ELi128EEEEEEEEEvNT_6ParamsE)
        .other          _ZN7cutlass13device_kernelIN5flash19enable_sm80_to_sm89INS1_16FlashAttnFwdSm80INS1_25CollectiveMainloopFwdSm80ILi8ELi1ELb0EN4cute5tupleIJNS5_1CILi128EEENS7_ILi64EEENS7_ILi256EEEEEELi256ENS_6half_tEfNS_4arch4Sm80ELb0ELb1ELb1ELb1ELb1ELb0ELb1ELb0EEENS1_21CollectiveEpilogueFwdINS6_IJS8_SA_S9_EEENS6_IJNS7_ILi1EEESI_SI_EEESC_SE_Li256ELb1ELb1ELb0ELb0EEENS1_19SingleTileSchedulerILb1ELb0ELb1ELi128EEEEEEEEEvNT_6ParamsE,@"STO_CUDA_ENTRY STV_DEFAULT"
_ZN7cutlass13device_kernelIN5flash19enable_sm80_to_sm89INS1_16FlashAttnFwdSm80INS1_25CollectiveMainloopFwdSm80ILi8ELi1ELb0EN4cute5tupleIJNS5_1CILi128EEENS7_ILi64EEENS7_ILi256EEEEEELi256ENS_6half_tEfNS_4arch4Sm80ELb0ELb1ELb1ELb1ELb1ELb0ELb1ELb0EEENS1_21CollectiveEpilogueFwdINS6_IJS8_SA_S9_EEENS6_IJNS7_ILi1EEESI_SI_EEESC_SE_Li256ELb1ELb1ELb0ELb0EEENS1_19SingleTileSchedulerILb1ELb0ELb1ELi128EEEEEEEEEvNT_6ParamsE:
[----:B------:R-:W-:Y:S01]  /*0000*/  LDC R1, c[0x0][0x28] ;  /* 0x00000a00ff017b82 */ /* 0x000fe20000000800 */
[----:B------:R-:W-:Y:S05]  /*0010*/  EXIT ;  /* 0x000000000000794d */ /* 0x000fea0003800000 */
.L_x_13:
        /* <DEDUP_REMOVED lines=14> */
.L_x_31:


//--------------------- .text._ZN7cutlass13device_kernelIN5flash19enable_sm80_to_sm89INS1_16FlashAttnFwdSm80INS1_25CollectiveMainloopFwdSm80ILi8ELi1ELb0EN4cute5tupleIJNS5_1CILi128EEENS7_ILi48EEENS7_ILi256EEEEEELi256ENS_6half_tEfNS_4arch4Sm80ELb0ELb1ELb1ELb1ELb1ELb1ELb1ELb0EEENS1_21CollectiveEpilogueFwdINS6_IJS8_SA_S9_EEENS6_IJNS7_ILi1EEESI_SI_EEESC_SE_Li256ELb1ELb1ELb0ELb0EEENS1_19SingleTileSchedulerILb1ELb0ELb1ELi128EEEEEEEEEvNT_6ParamsE --------------------------
	.section	.text._ZN7cutlass13device_kernelIN5flash19enable_sm80_to_sm89INS1_16FlashAttnFwdSm80INS1_25CollectiveMainloopFwdSm80ILi8ELi1ELb0EN4cute5tupleIJNS5_1CILi128EEENS7_ILi48EEENS7_ILi256EEEEEELi256ENS_6half_tEfNS_4arch4Sm80ELb0ELb1ELb1ELb1ELb1ELb1ELb1ELb0EEENS1_21CollectiveEpilogueFwdINS6_IJS8_SA_S9_EEENS6_IJNS7_ILi1EEESI_SI_EEESC_SE_Li256ELb1ELb1ELb0ELb0EEENS1_19SingleTileSchedulerILb1ELb0ELb1ELi128EEEEEEEEEvNT_6ParamsE,"ax",@progbits
	.align	128
.text._ZN7cutlass13device_kernelIN5flash19enable_sm80_to_sm89INS1_16FlashAttnFwdSm80INS1_25CollectiveMainloopFwdSm80ILi8ELi1ELb0EN4cute5tupleIJNS5_1CILi128EEENS7_ILi48EEENS7_ILi256EEEEEELi256ENS_6half_tEfNS_4arch4Sm80ELb0ELb1ELb1ELb1ELb1ELb1ELb1ELb0EEENS1_21CollectiveEpilogueFwdINS6_IJS8_SA_S9_EEENS6_IJNS7_ILi1EEESI_SI_EEESC_SE_Li256ELb1ELb1ELb0ELb0EEENS1_19SingleTileSchedulerILb1ELb0ELb1ELi128EEEEEEEEEvNT_6ParamsE:
        .type           _ZN7cutlass13device_kernelIN5flash19enable_sm80_to_sm89INS1_16FlashAttnFwdSm80INS1_25CollectiveMainloopFwdSm80ILi8ELi1ELb0EN4cute5tupleIJNS5_1CILi128EEENS7_ILi48EEENS7_ILi256EEEEEELi256ENS_6half_tEfNS_4arch4Sm80ELb0ELb1ELb1ELb1ELb1ELb1ELb1ELb0EEENS1_21CollectiveEpilogueFwdINS6_IJS8_SA_S9_EEENS6_IJNS7_ILi1EEESI_SI_EEESC_SE_Li256ELb1ELb1ELb0ELb0EEENS1_19SingleTileSchedulerILb1ELb0ELb1ELi128EEEEEEEEEvNT_6ParamsE,@function
        .size           _ZN7cutlass13device_kernelIN5flash19enable_sm80_to_sm89INS1_16FlashAttnFwdSm80INS1_25CollectiveMainloopFwdSm80ILi8ELi1ELb0EN4cute5tupleIJNS5_1CILi128EEENS7_ILi48EEENS7_ILi256EEEEEELi256ENS_6half_tEfNS_4arch4Sm80ELb0ELb1ELb1ELb1ELb1ELb1ELb1ELb0EEENS1_21CollectiveEpilogueFwdINS6_IJS8_SA_S9_EEENS6_IJNS7_ILi1EEESI_SI_EEESC_SE_Li256ELb1ELb1ELb0ELb0EEENS1_19SingleTileSchedulerILb1ELb0ELb1ELi128EEEEEEEEEvNT_6ParamsE,(.L_x_32 - _ZN7cutlass13device_kernelIN5flash19enable_sm80_to_sm89INS1_16FlashAttnFwdSm80INS1_25CollectiveMainloopFwdSm80ILi8ELi1ELb0EN4cute5tupleIJNS5_1CILi128EEENS7_ILi48EEENS7_ILi256EEEEEELi256ENS_6half_tEfNS_4arch4Sm80ELb0ELb1ELb1ELb1ELb1ELb1ELb1ELb0EEENS1_21CollectiveEpilogueFwdINS6_IJS8_SA_S9_EEENS6_IJNS7_ILi1EEESI_SI_EEESC_SE_Li256ELb1ELb1ELb0ELb0EEENS1_19SingleTileSchedulerILb1ELb0ELb1ELi128EEEEEEEEEvNT_6ParamsE)
        .other          _ZN7cutlass13device_kernelIN5flash19enable_sm80_to_sm89INS1_16FlashAttnFwdSm80INS1_25CollectiveMainloopFwdSm80ILi8ELi1ELb0EN4cute5tupleIJNS5_1CILi128EEENS7_ILi48EEENS7_ILi256EEEEEELi256ENS_6half_tEfNS_4arch4Sm80ELb0ELb1ELb1ELb1ELb1ELb1ELb1ELb0EEENS1_21CollectiveEpilogueFwdINS6_IJS8_SA_S9_EEENS6_IJNS7_ILi1EEESI_SI_EEESC_SE_Li256ELb1ELb1ELb0ELb0EEENS1_19SingleTileSchedulerILb1ELb0ELb1ELi128EEEEEEEEEvNT_6ParamsE,@"STO_CUDA_ENTRY STV_DEFAULT"
_ZN7cutlass13device_kernelIN5flash19enable_sm80_to_sm89INS1_16FlashAttnFwdSm80INS1_25CollectiveMainloopFwdSm80ILi8ELi1ELb0EN4cute5tupleIJNS5_1CILi128EEENS7_ILi48EEENS7_ILi256EEEEEELi256ENS_6half_tEfNS_4arch4Sm80ELb0ELb1ELb1ELb1ELb1ELb1ELb1ELb0EEENS1_21CollectiveEpilogueFwdINS6_IJS8_SA_S9_EEENS6_IJNS7_ILi1EEESI_SI_EEESC_SE_Li256ELb1ELb1ELb0ELb0EEENS1_19SingleTileSchedulerILb1ELb0ELb1ELi128EEEEEEEEEvNT_6ParamsE:
[----:B------:R-:W-:Y:S01]  /*0000*/  LDC R1, c[0x0][0x28] ;  /* 0x00000a00ff017b82 */ /* 0x000fe20000000800 */
[----:B------:R-:W-:Y:S05]  /*0010*/  EXIT ;  /* 0x000000000000794d */ /* 0x000fea0003800000 */
.L_x_14:
        /* <DEDUP_REMOVED lines=14> */
.L_x_32:


//--------------------- .text._ZN7cutlass13device_kernelIN5flash19enable_sm80_to_sm89INS1_16FlashAttnFwdSm80INS1_25CollectiveMainloopFwdSm80ILi8ELi1ELb0EN4cute5tupleIJNS5_1CILi128EEENS7_ILi96EEENS7_ILi256EEEEEELi256ENS_6half_tEfNS_4arch4Sm80ELb1ELb0ELb1ELb0ELb1ELb0ELb1ELb0EEENS1_21CollectiveEpilogueFwdINS6_IJS8_SA_S9_EEENS6_IJNS7_ILi1EEESI_SI_EEESC_SE_Li256ELb0ELb1ELb0ELb0EEENS1_30DynamicPersistentTileSchedulerILi256ELi256ELb0ELb1ELb0EEEEEEEEEvNT_6ParamsE --------------------------
	.section	.text._ZN7cutlass13device_kernelIN5flash19enable_sm80_to_sm89INS1_16FlashAttnFwdSm80INS1_25CollectiveMainloopFwdSm80ILi8ELi1ELb0EN4cute5tupleIJNS5_1CILi128EEENS7_ILi96EEENS7_ILi256EEEEEELi256ENS_6half_tEfNS_4arch4Sm80ELb1ELb0ELb1ELb0ELb1ELb0ELb1ELb0EEENS1_21CollectiveEpilogueFwdINS6_IJS8_SA_S9_EEENS6_IJNS7_ILi1EEESI_SI_EEESC_SE_Li256ELb0ELb1ELb0ELb0EEENS1_30DynamicPersistentTileSchedulerILi256ELi256ELb0ELb1ELb0EEEEEEEEEvNT_6ParamsE,"ax",@progbits
	.align	128
.text._ZN7cutlass13device_kernelIN5flash19enable_sm80_to_sm89INS1_16FlashAttnFwdSm80INS1_25CollectiveMainloopFwdSm80ILi8ELi1ELb0EN4cute5tupleIJNS5_1CILi128EEENS7_ILi96EEENS7_ILi256EEEEEELi256ENS_6half_tEfNS_4arch4Sm80ELb1ELb0ELb1ELb0ELb1ELb0ELb1ELb0EEENS1_21CollectiveEpilogueFwdINS6_IJS8_SA_S9_EEENS6_IJNS7_ILi1EEESI_SI_EEESC_SE_Li256ELb0ELb1ELb0ELb0EEENS1_30DynamicPersistentTileSchedulerILi256ELi256ELb0ELb1ELb0EEEEEEEEEvNT_6ParamsE:
        .type           _ZN7cutlass13device_kernelIN5flash19enable_sm80_to_sm89INS1_16FlashAttnFwdSm80INS1_25CollectiveMainloopFwdSm80ILi8ELi1ELb0EN4cute5tupleIJNS5_1CILi128EEENS7_ILi96EEENS7_ILi256EEEEEELi256ENS_6half_tEfNS_4arch4Sm80ELb1ELb0ELb1ELb0ELb1ELb0ELb1ELb0EEENS1_21CollectiveEpilogueFwdINS6_IJS8_SA_S9_EEENS6_IJNS7_ILi1EEESI_SI_EEESC_SE_Li256ELb0ELb1ELb0ELb0EEENS1_30DynamicPersistentTileSchedulerILi256ELi256ELb0ELb1ELb0EEEEEEEEEvNT_6ParamsE,@function
        .size           _ZN7cutlass13device_kernelIN5flash19enable_sm80_to_sm89INS1_16FlashAttnFwdSm80INS1_25CollectiveMainloopFwdSm80ILi8ELi1ELb0EN4cute5tupleIJNS5_1CILi128EEENS7_ILi96EEENS7_ILi256EEEEEELi256ENS_6half_tEfNS_4arch4Sm80ELb1ELb0ELb1ELb0ELb1ELb0ELb1ELb0EEENS1_21CollectiveEpilogueFwdINS6_IJS8_SA_S9_EEENS6_IJNS7_ILi1EEESI_SI_EEESC_SE_Li256ELb0ELb1ELb0ELb0EEENS1_30DynamicPersistentTileSchedulerILi256ELi256ELb0ELb1ELb0EEEEEEEEEvNT_6ParamsE,(.L_x_33 - _ZN7cutlass13device_kernelIN5flash19enable_sm80_to_sm89INS1_16FlashAttnFwdSm80INS1_25CollectiveMainloopFwdSm80ILi8ELi1ELb0EN4cute5tupleIJNS5_1CILi128EEENS7_ILi96EEENS7_ILi256EEEEEELi256ENS_6half_tEfNS_4arch4Sm80ELb1ELb0ELb1ELb0ELb1ELb0ELb1ELb0EEENS1_21CollectiveEpilogueFwdINS6_IJS8_SA_S9_EEENS6_IJNS7_ILi1EEESI_SI_EEESC_SE_Li256ELb0ELb1ELb0ELb0EEENS1_30DynamicPersistentTileSchedulerILi256ELi256ELb0ELb1ELb0EEEEEEEEEvNT_6ParamsE)
        .other          _ZN7cutlass13device_kernelIN5flash19enable_sm80_to_sm89INS1_16FlashAttnFwdSm80INS1_25CollectiveMainloopFwdSm80ILi8ELi1ELb0EN4cute5tupleIJNS5_1CILi128EEENS7_ILi96EEENS7_ILi256EEEEEELi256ENS_6half_tEfNS_4arch4Sm80ELb1ELb0ELb1ELb0ELb1ELb0ELb1ELb0EEENS1_21CollectiveEpilogueFwdINS6_IJS8_SA_S9_EEENS6_IJNS7_ILi1EEESI_SI_EEESC_SE_Li256ELb0ELb1ELb0ELb0EEENS1_30DynamicPersistentTileSchedulerILi256ELi256ELb0ELb1ELb0EEEEEEEEEvNT_6ParamsE,@"STO_CUDA_ENTRY STV_DEFAULT"
_ZN7cutlass13device_kernelIN5flash19enable_sm80_to_sm89INS1_16FlashAttnFwdSm80INS1_25CollectiveMainloopFwdSm80ILi8ELi1ELb0EN4cute5tupleIJNS5_1CILi128EEENS7_ILi96EEENS7_ILi256EEEEEELi256ENS_6half_tEfNS_4arch4Sm80ELb1ELb0ELb1ELb0ELb1ELb0ELb1ELb0EEENS1_21CollectiveEpilogueFwdINS6_IJS8_SA_S9_EEENS6_IJNS7_ILi1EEESI_SI_EEESC_SE_Li256ELb0ELb1ELb0ELb0EEENS1_30DynamicPersistentTileSchedulerILi256ELi256ELb0ELb1ELb0EEEEEEEEEvNT_6ParamsE:
[----:B------:R-:W-:Y:S01]  /*0000*/  LDC R1, c[0x0][0x28] ;  /* 0x00000a00ff017b82 */ /* 0x000fe20000000800 */
[----:B------:R-:W-:Y:S05]  /*0010*/  EXIT ;  /* 0x000000000000794d */ /* 0x000fea0003800000 */
.L_x_15:
        /* <DEDUP_REMOVED lines=14> */
.L_x_33:


//--------------------- .text._ZN7cutlass13device_kernelIN5flash19enable_sm80_to_sm89INS1_16FlashAttnFwdSm80INS1_25CollectiveMainloopFwdSm80ILi8ELi1ELb0EN4cute5tupleIJNS5_1CILi128EEENS7_ILi96EEENS7_ILi256EEEEEELi256ENS_6half_tEfNS_4arch4Sm80ELb1ELb0ELb1ELb1ELb1ELb0ELb1ELb0EEENS1_21CollectiveEpilogueFwdINS6_IJS8_SA_S9_EEENS6_IJNS7_ILi1EEESI_SI_EEESC_SE_Li256ELb1ELb1ELb0ELb0EEENS1_19SingleTileSchedulerILb1ELb0ELb1ELi128EEEEEEEEEvNT_6ParamsE --------------------------
	.section	.text._ZN7cutlass13device_kernelIN5flash19enable_sm80_to_sm89INS1_16FlashAttnFwdSm80INS1_25CollectiveMainloopFwdSm80ILi8ELi1ELb0EN4cute5tupleIJNS5_1CILi128EEENS7_ILi96EEENS7_ILi256EEEEEELi256ENS_6half_tEfNS_4arch4Sm80ELb1ELb0ELb1ELb1ELb1ELb0ELb1ELb0EEENS1_21CollectiveEpilogueFwdINS6_IJS8_SA_S9_EEENS6_IJNS7_ILi1EEESI_SI_EEESC_SE_Li256ELb1ELb1ELb0ELb0EEENS1_19SingleTileSchedulerILb1ELb0ELb1ELi128EEEEEEEEEvNT_6ParamsE,"ax",@progbits
	.align	128
.text._ZN7cutlass13device_kernelIN5flash19enable_sm80_to_sm89INS1_16FlashAttnFwdSm80INS1_25CollectiveMainloopFwdSm80ILi8ELi1ELb0EN4cute5tupleIJNS5_1CILi128EEENS7_ILi96EEENS7_ILi256EEEEEELi256ENS_6half_tEfNS_4arch4Sm80ELb1ELb0ELb1ELb1ELb1ELb0ELb1ELb0EEENS1_21CollectiveEpilogueFwdINS6_IJS8_SA_S9_EEENS6_IJNS7_ILi1EEESI_SI_EEESC_SE_Li256ELb1ELb1ELb0ELb0EEENS1_19SingleTileSchedulerILb1ELb0ELb1ELi128EEEEEEEEEvNT_6ParamsE:
        .type           _ZN7cutlass13device_kernelIN5flash19enable_sm80_to_sm89INS1_16FlashAttnFwdSm80INS1_25CollectiveMainloopFwdSm80ILi8ELi1ELb0EN4cute5tupleIJNS5_1CILi128EEENS7_ILi96EEENS7_ILi256EEEEEELi256ENS_6half_tEfNS_4arch4Sm80ELb1ELb0ELb1ELb1ELb1ELb0ELb1ELb0EEENS1_21CollectiveEpilogueFwdINS6_IJS8_SA_S9_EEENS6_IJNS7_ILi1EEESI_SI_EEESC_SE_Li256ELb1ELb1ELb0ELb0EEENS1_19SingleTileSchedulerILb1ELb0ELb1ELi128EEEEEEEEEvNT_6ParamsE,@function
        .size           _ZN7cutlass13device_kernelIN5flash19enable_sm80_to_sm89INS1_16FlashAttnFwdSm80INS1_25CollectiveMainloopFwdSm80ILi8ELi1ELb0EN4cute5tupleIJNS5_1CILi128EEENS7_ILi96EEENS7_ILi256EEEEEELi256ENS_6half_tEfNS_4arch4Sm80ELb1ELb0ELb1ELb1ELb1ELb0ELb1ELb0EEENS1_21CollectiveEpilogueFwdINS6_IJS8_SA_S9_EEENS6_IJNS7_ILi1EEESI_SI_EEESC_SE_Li256ELb1ELb1ELb0ELb0EEENS1_19SingleTileSchedulerILb1ELb0ELb1ELi128EEEEEEEEEvNT_6ParamsE,(.L_x_34 - _ZN7cutlass13device_kernelIN5flash19enable_sm80_to_sm89INS1_16FlashAttnFwdSm80INS1_25CollectiveMainloopFwdSm80ILi8ELi1ELb0EN4cute5tupleIJNS5_1CILi128EEENS7_ILi96EEENS7_ILi256EEEEEELi256ENS_6half_tEfNS_4arch4Sm80ELb1ELb0ELb1ELb1ELb1ELb0ELb1ELb0EEENS1_21CollectiveEpilogueFwdINS6_IJS8_SA_S9_EEENS6_IJNS7_ILi1EEESI_SI_EEESC_SE_Li256ELb1ELb1ELb0ELb0EEENS1_19SingleTileSchedulerILb1ELb0ELb1ELi128EEEEEEEEEvNT_6ParamsE)
        .other          _ZN7cutlass13device_kernelIN5flash19enable_sm80_to_sm89INS1_16FlashAttnFwdSm80INS1_25CollectiveMainloopFwdSm80ILi8ELi1ELb0EN4cute5tupleIJNS5_1CILi128EEENS7_ILi96EEENS7_ILi256EEEEEELi256ENS_6half_tEfNS_4arch4Sm80ELb1ELb0ELb1ELb1ELb1ELb0ELb1ELb0EEENS1_21CollectiveEpilogueFwdINS6_IJS8_SA_S9_EEENS6_IJNS7_ILi1EEESI_SI_EEESC_SE_Li256ELb1ELb1ELb0ELb0EEENS1_19SingleTileSchedulerILb1ELb0ELb1ELi128EEEEEEEEEvNT_6ParamsE,@"STO_CUDA_ENTRY STV_DEFAULT"
_ZN7cutlass13device_kernelIN5flash19enable_sm80_to_sm89INS1_16FlashAttnFwdSm80INS1_25CollectiveMainloopFwdSm80ILi8ELi1ELb0EN4cute5tupleIJNS5_1CILi128EEENS7_ILi96EEENS7_ILi256EEEEEELi256ENS_6half_tEfNS_4arch4Sm80ELb1ELb0ELb1ELb1ELb1ELb0ELb1ELb0EEENS1_21CollectiveEpilogueFwdINS6_IJS8_SA_S9_EEENS6_IJNS7_ILi1EEESI_SI_EEESC_SE_Li256ELb1ELb1ELb0ELb0EEENS1_19SingleTileSchedulerILb1ELb0ELb1ELi128EEEEEEEEEvNT_6ParamsE:
[----:B------:R-:W-:Y:S01]  /*0000*/  LDC R1, c[0x0][0x28] ;  /* 0x00000a00ff017b82 */ /* 0x000fe20000000800 */
[----:B------:R-:W-:Y:S05]  /*0010*/  EXIT ;  /* 0x000000000000794d */ /* 0x000fea0003800000 */
.L_x_16:
        /* <DEDUP_REMOVED lines=14> */
.L_x_34:


//--------------------- .text._ZN7cutlass13device_kernelIN5flash19enable_sm80_to_sm89INS1_16FlashAttnFwdSm80INS1_25CollectiveMainloopFwdSm80ILi8ELi1ELb0EN4cute5tupleIJNS5_1CILi128EEENS7_ILi48EEENS7_ILi256EEEEEELi256ENS_6half_tEfNS_4arch4Sm80ELb1ELb0ELb1ELb1ELb1ELb1ELb1ELb0EEENS1_21CollectiveEpilogueFwdINS6_IJS8_SA_S9_EEENS6_IJNS7_ILi1EEESI_SI_EEESC_SE_Li256ELb1ELb1ELb0ELb0EEENS1_19SingleTileSchedulerILb1ELb0ELb1ELi128EEEEEEEEEvNT_6ParamsE --------------------------
	.section	.text._ZN7cutlass13device_kernelIN5flash19enable_sm80_to_sm89INS1_16FlashAttnFwdSm80INS1_25CollectiveMainloopFwdSm80ILi8ELi1ELb0EN4cute5tupleIJNS5_1CILi128EEENS7_ILi48EEENS7_ILi256EEEEEELi256ENS_6half_tEfNS_4arch4Sm80ELb1ELb0ELb1ELb1ELb1ELb1ELb1ELb0EEENS1_21CollectiveEpilogueFwdINS6_IJS8_SA_S9_EEENS6_IJNS7_ILi1EEESI_SI_EEESC_SE_Li256ELb1ELb1ELb0ELb0EEENS1_19SingleTileSchedulerILb1ELb0ELb1ELi128EEEEEEEEEvNT_6ParamsE,"ax",@progbits
	.align	128
.text._ZN7cutlass13device_kernelIN5flash19enable_sm80_to_sm89INS1_16FlashAttnFwdSm80INS1_25CollectiveMainloopFwdSm80ILi8ELi1ELb0EN4cute5tupleIJNS5_1CILi128EEENS7_ILi48EEENS7_ILi256EEEEEELi256ENS_6half_tEfNS_4arch4Sm80ELb1ELb0ELb1ELb1ELb1ELb1ELb1ELb0EEENS1_21CollectiveEpilogueFwdINS6_IJS8_SA_S9_EEENS6_IJNS7_ILi1EEESI_SI_EEESC_SE_Li256ELb1ELb1ELb0ELb0EEENS1_19SingleTileSchedulerILb1ELb0ELb1ELi128EEEEEEEEEvNT_6ParamsE:
        .type           _ZN7cutlass13device_kernelIN5flash19enable_sm80_to_sm89INS1_16FlashAttnFwdSm80INS1_25CollectiveMainloopFwdSm80ILi8ELi1ELb0EN4cute5tupleIJNS5_1CILi128EEENS7_ILi48EEENS7_ILi256EEEEEELi256ENS_6half_tEfNS_4arch4Sm80ELb1ELb0ELb1ELb1ELb1ELb1ELb1ELb0EEENS1_21CollectiveEpilogueFwdINS6_IJS8_SA_S9_EEENS6_IJNS7_ILi1EEESI_SI_EEESC_SE_Li256ELb1ELb1ELb0ELb0EEENS1_19SingleTileSchedulerILb1ELb0ELb1ELi128EEEEEEEEEvNT_6ParamsE,@function
        .size           _ZN7cutlass13device_kernelIN5flash19enable_sm80_to_sm89INS1_16FlashAttnFwdSm80INS1_25CollectiveMainloopFwdSm80ILi8ELi1ELb0EN4cute5tupleIJNS5_1CILi128EEENS7_ILi48EEENS7_ILi256EEEEEELi256ENS_6half_tEfNS_4arch4Sm80ELb1ELb0ELb1ELb1ELb1ELb1ELb1ELb0EEENS1_21CollectiveEpilogueFwdINS6_IJS8_SA_S9_EEENS6_IJNS7_ILi1EEESI_SI_EEESC_SE_Li256ELb1ELb1ELb0ELb0EEENS1_19SingleTileSchedulerILb1ELb0ELb1ELi128EEEEEEEEEvNT_6ParamsE,(.L_x_35 - _ZN7cutlass13device_kernelIN5flash19enable_sm80_to_sm89INS1_16FlashAttnFwdSm80INS1_25CollectiveMainloopFwdSm80ILi8ELi1ELb0EN4cute5tupleIJNS5_1CILi128EEENS7_ILi48EEENS7_ILi256EEEEEELi256ENS_6half_tEfNS_4arch4Sm80ELb1ELb0ELb1ELb1ELb1ELb1ELb1ELb0EEENS1_21CollectiveEpilogueFwdINS6_IJS8_SA_S9_EEENS6_IJNS7_ILi1EEESI_SI_EEESC_SE_Li256ELb1ELb1ELb0ELb0EEENS1_19SingleTileSchedulerILb1ELb0ELb1ELi128EEEEEEEEEvNT_6ParamsE)
        .other          _ZN7cutlass13device_kernelIN5flash19enable_sm80_to_sm89INS1_16FlashAttnFwdSm80INS1_25CollectiveMainloopFwdSm80ILi8ELi1ELb0EN4cute5tupleIJNS5_1CILi128EEENS7_ILi48EEENS7_ILi256EEEEEELi256ENS_6half_tEfNS_4arch4Sm80ELb1ELb0ELb1ELb1ELb1ELb1ELb1ELb0EEENS1_21CollectiveEpilogueFwdINS6_IJS8_SA_S9_EEENS6_IJNS7_ILi1EEESI_SI_EEESC_SE_Li256ELb1ELb1ELb0ELb0EEENS1_19SingleTileSchedulerILb1ELb0ELb1ELi128EEEEEEEEEvNT_6ParamsE,@"STO_CUDA_ENTRY STV_DEFAULT"
_ZN7cutlass13device_kernelIN5flash19enable_sm80_to_sm89INS1_16FlashAttnFwdSm80INS1_25CollectiveMainloopFwdSm80ILi8ELi1ELb0EN4cute5tupleIJNS5_1CILi128EEENS7_ILi48EEENS7_ILi256EEEEEELi256ENS_6half_tEfNS_4arch4Sm80ELb1ELb0ELb1ELb1ELb1ELb1ELb1ELb0EEENS1_21CollectiveEpilogueFwdINS6_IJS8_SA_S9_EEENS6_IJNS7_ILi1EEESI_SI_EEESC_SE_Li256ELb1ELb1ELb0ELb0EEENS1_19SingleTileSchedulerILb1ELb0ELb1ELi128EEEEEEEEEvNT_6ParamsE:
[----:B------:R-:W-:Y:S01]  /*0000*/  LDC R1, c[0x0][0x28] ;  /* 0x00000a00ff017b82 */ /* 0x000fe20000000800 */
[----:B------:R-:W-:Y:S05]  /*0010*/  EXIT ;  /* 0x000000000000794d */ /* 0x000fea0003800000 */
.L_x_17:
        /* <DEDUP_REMOVED lines=14> */
.L_x_35:


//--------------------- .nv.shared.reserved.0     --------------------------
	.section	.nv.shared.reserved.0,"aw",@nobits
	.weak		__nv_reservedSMEM_offset_0_alias
	.size		__nv_reservedSMEM_offset_0_alias, 0, 0
	.other		__nv_reservedSMEM_offset_0_alias,@"STO_CUDA_RESERVED_SHARED STV_DEFAULT"
__nv_reservedSMEM_offset_0_alias:
	.zero		0


//--------------------- .nv.global                --------------------------
	.section	.nv.global,"aw",@nobits
.nv.global:
	.type		_ZN80_INTERNAL_c93eee38_44_flash_fwd_hdim256_fp16_paged_softcap_sm80_cu_d53ad458_34354cute1_E,@object
	.size		_ZN80_INTERNAL_c93eee38_44_flash_fwd_hdim256_fp16_paged_softcap_sm80_cu_d53ad458_34354cute1_E,(_ZN80_INTERNAL_c93eee38_44_flash_fwd_hdim256_fp16_paged_softcap_sm80_cu_d53ad458_34354cuda3std3__45__cpo6cbeginE - _ZN80_INTERNAL_c93eee38_44_flash_fwd_hdim256_fp16_paged_softcap_sm80_cu_d53ad458_34354cute1_E)
_ZN80_INTERNAL_c93eee38_44_flash_fwd_hdim256_fp16_paged_softcap_sm80_cu_d53ad458_34354cute1_E:
	.zero		1
	.type		_ZN80_INTERNAL_c93eee38_44_flash_fwd_hdim256_fp16_paged_softcap_sm80_cu_d53ad458_34354cuda3std3__45__cpo6cbeginE,@object
	.size		_ZN80_INTERNAL_c93eee38_44_flash_fwd_hdim256_fp16_paged_softcap_sm80_cu_d53ad458_34354cuda3std3__45__cpo6cbeginE,(_ZN80_INTERNAL_c93eee38_44_flash_fwd_hdim256_fp16_paged_softcap_sm80_cu_d53ad458_34354cuda3std3__48in_placeE - _ZN80_INTERNAL_c93eee38_44_flash_fwd_hdim256_fp16_paged_softcap_sm80_cu_d53ad458_34354cuda3std3__45__cpo6cbeginE)
_ZN80_INTERNAL_c93eee38_44_flash_fwd_hdim256_fp16_paged_softcap_sm80_cu_d53ad458_34354cuda3std3__45__cpo6cbeginE:
	.zero		1
	.type		_ZN80_INTERNAL_c93eee38_44_flash_fwd_hdim256_fp16_paged_softcap_sm80_cu_d53ad458_34354cuda3std3__48in_placeE,@object
	.size		_ZN80_INTERNAL_c93eee38_44_flash_fwd_hdim256_fp16_paged_softcap_sm80_cu_d53ad458_34354cuda3std3__48in_placeE,(_ZN80_INTERNAL_c93eee38_44_flash_fwd_hdim256_fp16_paged_softcap_sm80_cu_d53ad458_34354cuda3std6ranges3__45__cpo9iter_moveE - _ZN80_INTERNAL_c93eee38_44_flash_fwd_hdim256_fp16_paged_softcap_sm80_cu_d53ad458_34354cuda3std3__48in_placeE)
_ZN80_INTERNAL_c93eee38_44_flash_fwd_hdim256_fp16_paged_softcap_sm80_cu_d53ad458_34354cuda3std3__48in_placeE:
	.zero		1
	.type		_ZN80_INTERNAL_c93eee38_44_flash_fwd_hdim256_fp16_paged_softcap_sm80_cu_d53ad458_34354cuda3std6ranges3__45__cpo9iter_moveE,@object
	.size		_ZN80_INTERNAL_c93eee38_44_flash_fwd_hdim256_fp16_paged_softcap_sm80_cu_d53ad458_34354cuda3std6ranges3__45__cpo9iter_moveE,(_ZN80_INTERNAL_c93eee38_44_flash_fwd_hdim256_fp16_paged_softcap_sm80_cu_d53ad458_34354cuda3std3__45__cpo5beginE - _ZN80_INTERNAL_c93eee38_44_flash_fwd_hdim256_fp16_paged_softcap_sm80_cu_d53ad458_34354cuda3std6ranges3__45__cpo9iter_moveE)
_ZN80_INTERNAL_c93eee38_44_flash_fwd_hdim256_fp16_paged_softcap_sm80_cu_d53ad458_34354cuda3std6ranges3__45__cpo9iter_moveE:
	.zero		1
	.type		_ZN80_INTERNAL_c93eee38_44_flash_fwd_hdim256_fp16_paged_softcap_sm80_cu_d53ad458_34354cuda3std3__45__cpo5beginE,@object
	.size		_ZN80_INTERNAL_c93eee38_44_flash_fwd_hdim256_fp16_paged_softcap_sm80_cu_d53ad458_34354cuda3std3__45__cpo5beginE,(_ZN80_INTERNAL_c93eee38_44_flash_fwd_hdim256_fp16_paged_softcap_sm80_cu_d53ad458_34354cuda3std3__482_GLOBAL__N__c93eee38_44_flash_fwd_hdim256_fp16_paged_softcap_sm80_cu_d53ad458_34356ignoreE - _ZN80_INTERNAL_c93eee38_44_flash_fwd_hdim256_fp16_paged_softcap_sm80_cu_d53ad458_34354cuda3std3__45__cpo5beginE)
_ZN80_INTERNAL_c93eee38_44_flash_fwd_hdim256_fp16_paged_softcap_sm80_cu_d53ad458_34354cuda3std3__45__cpo5beginE:
	.zero		1
	.type		_ZN80_INTERNAL_c93eee38_44_flash_fwd_hdim256_fp16_paged_softcap_sm80_cu_d53ad458_34354cuda3std3__482_GLOBAL__N__c93eee38_44_flash_fwd_hdim256_fp16_paged_softcap_sm80_cu_d53ad458_34356ignoreE,@object
	.size		_ZN80_INTERNAL_c93eee38_44_flash_fwd_hdim256_fp16_paged_softcap_sm80_cu_d53ad458_34354cuda3std3__482_GLOBAL__N__c93eee38_44_flash_fwd_hdim256_fp16_paged_softcap_sm80_cu_d53ad458_34356ignoreE,(_ZN80_INTERNAL_c93eee38_44_flash_fwd_hdim256_fp16_paged_softcap_sm80_cu_d53ad458_34354cute7productE - _ZN80_INTERNAL_c93eee38_44_flash_fwd_hdim256_fp16_paged_softcap_sm80_cu_d53ad458_34354cuda3std3__482_GLOBAL__N__c93eee38_44_flash_fwd_hdim256_fp16_paged_softcap_sm80_cu_d53ad458_34356ignoreE)
_ZN80_INTERNAL_c93eee38_44_flash_fwd_hdim256_fp16_paged_softcap_sm80_cu_d53ad458_34354cuda3std3__482_GLOBAL__N__c93eee38_44_flash_fwd_hdim256_fp16_paged_softcap_sm80_cu_d53ad458_34356ignoreE:
	.zero		1
	.type		_ZN80_INTERNAL_c93eee38_44_flash_fwd_hdim256_fp16_paged_softcap_sm80_cu_d53ad458_34354cute7productE,@object
	.size		_ZN80_INTERNAL_c93eee38_44_flash_fwd_hdim256_fp16_paged_softcap_sm80_cu_d53ad458_34354cute7productE,(_ZN80_INTERNAL_c93eee38_44_flash_fwd_hdim256_fp16_paged_softcap_sm80_cu_d53ad458_34354cuda3std3__45__cpo3endE - _ZN80_INTERNAL_c93eee38_44_flash_fwd_hdim256_fp16_paged_softcap_sm80_cu_d53ad458_34354cute7productE)
_ZN80_INTERNAL_c93eee38_44_flash_fwd_hdim256_fp16_paged_softcap_sm80_cu_d53ad458_34354cute7productE:
	.zero		1
	.type		_ZN80_INTERNAL_c93eee38_44_flash_fwd_hdim256_fp16_paged_softcap_sm80_cu_d53ad458_34354cuda3std3__45__cpo3endE,@object
	.size		_ZN80_INTERNAL_c93eee38_44_flash_fwd_hdim256_fp16_paged_softcap_sm80_cu_d53ad458_34354cuda3std3__45__cpo3endE,(_ZN80_INTERNAL_c93eee38_44_flash_fwd_hdim256_fp16_paged_softcap_sm80_cu_d53ad458_34354cuda3std3__419piecewise_constructE - _ZN80_INTERNAL_c93eee38_44_flash_fwd_hdim256_fp16_paged_softcap_sm80_cu_d53ad458_34354cuda3std3__45__cpo3endE)
_ZN80_INTERNAL_c93eee38_44_flash_fwd_hdim256_fp16_paged_softcap_sm80_cu_d53ad458_34354cuda3std3__45__cpo3endE:
	.zero		1
	.type		_ZN80_INTERNAL_c93eee38_44_flash_fwd_hdim256_fp16_paged_softcap_sm80_cu_d53ad458_34354cuda3std3__419piecewise_constructE,@object
	.size		_ZN80_INTERNAL_c93eee38_44_flash_fwd_hdim256_fp16_paged_softcap_sm80_cu_d53ad458_34354cuda3std3__419piecewise_constructE,(_ZN80_INTERNAL_c93eee38_44_flash_fwd_hdim256_fp16_paged_softcap_sm80_cu_d53ad458_34354cuda3std3__45__cpo4cendE - _ZN80_INTERNAL_c93eee38_44_flash_fwd_hdim256_fp16_paged_softcap_sm80_cu_d53ad458_34354cuda3std3__419piecewise_constructE)
_ZN80_INTERNAL_c93eee38_44_flash_fwd_hdim256_fp16_paged_softcap_sm80_cu_d53ad458_34354cuda3std3__419piecewise_constructE:
	.zero		1
	.type		_ZN80_INTERNAL_c93eee38_44_flash_fwd_hdim256_fp16_paged_softcap_sm80_cu_d53ad458_34354cuda3std3__45__cpo4cendE,@object
	.size		_ZN80_INTERNAL_c93eee38_44_flash_fwd_hdim256_fp16_paged_softcap_sm80_cu_d53ad458_34354cuda3std3__45__cpo4cendE,(_ZN80_INTERNAL_c93eee38_44_flash_fwd_hdim256_fp16_paged_softcap_sm80_cu_d53ad458_34354cuda3std6ranges3__45__cpo4swapE - _ZN80_INTERNAL_c93eee38_44_flash_fwd_hdim256_fp16_paged_softcap_sm80_cu_d53ad458_34354cuda3std3__45__cpo4cendE)
_ZN80_INTERNAL_c93eee38_44_flash_fwd_hdim256_fp16_paged_softcap_sm80_cu_d53ad458_34354cuda3std3__45__cpo4cendE:
	.zero		1
	.type		_ZN80_INTERNAL_c93eee38_44_flash_fwd_hdim256_fp16_paged_softcap_sm80_cu_d53ad458_34354cuda3std6ranges3__45__cpo4swapE,@object
	.size		_ZN80_INTERNAL_c93eee38_44_flash_fwd_hdim256_fp16_paged_softcap_sm80_cu_d53ad458_34354cuda3std6ranges3__45__cpo4swapE,(.L_7 - _ZN80_INTERNAL_c93eee38_44_flash_fwd_hdim256_fp16_paged_softcap_sm80_cu_d53ad458_34354cuda3std6ranges3__45__cpo4swapE)
_ZN80_INTERNAL_c93eee38_44_flash_fwd_hdim256_fp16_paged_softcap_sm80_cu_d53ad458_34354cuda3std6ranges3__45__cpo4swapE:
	.zero		1
.L_7:


//--------------------- .nv.constant0._ZN7cutlass13device_kernelIN5flash19enable_sm80_to_sm89INS1_16FlashAttnFwdSm80INS1_25CollectiveMainloopFwdSm80ILi8ELi1ELb1EN4cute5tupleIJNS5_1CILi128EEENS7_ILi64EEENS7_ILi256EEEEEELi256ENS_6half_tEfNS_4arch4Sm80ELb0ELb0ELb1ELb0ELb1ELb0ELb1ELb0EEENS1_21CollectiveEpilogueFwdINS6_IJS8_SA_S9_EEENS6_IJNS7_ILi1EEESI_SI_EEESC_SE_Li256ELb0ELb1ELb0ELb0EEENS1_19SingleTileSchedulerILb0ELb0ELb1ELi128EEEEEEEEEvNT_6ParamsE --------------------------
	.section	.nv.constant0._ZN7cutlass13device_kernelIN5flash19enable_sm80_to_sm89INS1_16FlashAttnFwdSm80INS1_25CollectiveMainloopFwdSm80ILi8ELi1ELb1EN4cute5tupleIJNS5_1CILi128EEENS7_ILi64EEENS7_ILi256EEEEEELi256ENS_6half_tEfNS_4arch4Sm80ELb0ELb0ELb1ELb0ELb1ELb0ELb1ELb0EEENS1_21CollectiveEpilogueFwdINS6_IJS8_SA_S9_EEENS6_IJNS7_ILi1EEESI_SI_EEESC_SE_Li256ELb0ELb1ELb0ELb0EEENS1_19SingleTileSchedulerILb0ELb0ELb1ELi128EEEEEEEEEvNT_6ParamsE,"a",@progbits
	.sectionflags	@""
	.align	4
.nv.constant0._ZN7cutlass13device_kernelIN5flash19enable_sm80_to_sm89INS1_16FlashAttnFwdSm80INS1_25CollectiveMainloopFwdSm80ILi8ELi1ELb1EN4cute5tupleIJNS5_1CILi128EEENS7_ILi64EEENS7_ILi256EEEEEELi256ENS_6half_tEfNS_4arch4Sm80ELb0ELb0ELb1ELb0ELb1ELb0ELb1ELb0EEENS1_21CollectiveEpilogueFwdINS6_IJS8_SA_S9_EEENS6_IJNS7_ILi1EEESI_SI_EEESC_SE_Li256ELb0ELb1ELb0ELb0EEENS1_19SingleTileSchedulerILb0ELb0ELb1ELi128EEEEEEEEEvNT_6ParamsE:
	.zero		1576


//--------------------- .nv.constant0._ZN7cutlass13device_kernelIN5flash19enable_sm80_to_sm89INS1_16FlashAttnFwdSm80INS1_25CollectiveMainloopFwdSm80ILi8ELi1ELb1EN4cute5tupleIJNS5_1CILi128EEENS7_ILi64EEENS7_ILi256EEEEEELi256ENS_6half_tEfNS_4arch4Sm80ELb0ELb0ELb1ELb1ELb1ELb0ELb1ELb0EEENS1_21CollectiveEpilogueFwdINS6_IJS8_SA_S9_EEENS6_IJNS7_ILi1EEESI_SI_EEESC_SE_Li256ELb1ELb1ELb0ELb0EEENS1_19SingleTileSchedulerILb1ELb0ELb1ELi128EEEEEEEEEvNT_6ParamsE --------------------------
	.section	.nv.constant0._ZN7cutlass13device_kernelIN5flash19enable_sm80_to_sm89INS1_16FlashAttnFwdSm80INS1_25CollectiveMainloopFwdSm80ILi8ELi1ELb1EN4cute5tupleIJNS5_1CILi128EEENS7_ILi64EEENS7_ILi256EEEEEELi256ENS_6half_tEfNS_4arch4Sm80ELb0ELb0ELb1ELb1ELb1ELb0ELb1ELb0EEENS1_21CollectiveEpilogueFwdINS6_IJS8_SA_S9_EEENS6_IJNS7_ILi1EEESI_SI_EEESC_SE_Li256ELb1ELb1ELb0ELb0EEENS1_19SingleTileSchedulerILb1ELb0ELb1ELi128EEEEEEEEEvNT_6ParamsE,"a",@progbits
	.sectionflags	@""
	.align	4
.nv.constant0._ZN7cutlass13device_kernelIN5flash19enable_sm80_to_sm89INS1_16FlashAttnFwdSm80INS1_25CollectiveMainloopFwdSm80ILi8ELi1ELb1EN4cute5tupleIJNS5_1CILi128EEENS7_ILi64EEENS7_ILi256EEEEEELi256ENS_6half_tEfNS_4arch4Sm80ELb0ELb0ELb1ELb1ELb1ELb0ELb1ELb0EEENS1_21CollectiveEpilogueFwdINS6_IJS8_SA_S9_EEENS6_IJNS7_ILi1EEESI_SI_EEESC_SE_Li256ELb1ELb1ELb0ELb0EEENS1_19SingleTileSchedulerILb1ELb0ELb1ELi128EEEEEEEEEvNT_6ParamsE:
	.zero		1576


//--------------------- .nv.constant0._ZN7cutlass13device_kernelIN5flash19enable_sm80_to_sm89INS1_16FlashAttnFwdSm80INS1_25CollectiveMainloopFwdSm80ILi8ELi1ELb0EN4cute5tupleIJNS5_1CILi128EEENS7_ILi32EEENS7_ILi256EEEEEELi256ENS_6half_tEfNS_4arch4Sm80ELb0ELb0ELb1ELb1ELb1ELb1ELb1ELb0EEENS1_21CollectiveEpilogueFwdINS6_IJS8_SA_S9_EEENS6_IJNS7_ILi1EEESI_SI_EEESC_SE_Li256ELb1ELb1ELb0ELb0EEENS1_19SingleTileSchedulerILb1ELb0ELb1ELi128EEEEEEEEEvNT_6ParamsE --------------------------
	.section	.nv.constant0._ZN7cutlass13device_kernelIN5flash19enable_sm80_to_sm89INS1_16FlashAttnFwdSm80INS1_25CollectiveMainloopFwdSm80ILi8ELi1ELb0EN4cute5tupleIJNS5_1CILi128EEENS7_ILi32EEENS7_ILi256EEEEEELi256ENS_6half_tEfNS_4arch4Sm80ELb0ELb0ELb1ELb1ELb1ELb1ELb1ELb0EEENS1_21CollectiveEpilogueFwdINS6_IJS8_SA_S9_EEENS6_IJNS7_ILi1EEESI_SI_EEESC_SE_Li256ELb1ELb1ELb0ELb0EEENS1_19SingleTileSchedulerILb1ELb0ELb1ELi128EEEEEEEEEvNT_6ParamsE,"a",@progbits
	.sectionflags	@""
	.align	4
.nv.constant0._ZN7cutlass13device_kernelIN5flash19enable_sm80_to_sm89INS1_16FlashAttnFwdSm80INS1_25CollectiveMainloopFwdSm80ILi8ELi1ELb0EN4cute5tupleIJNS5_1CILi128EEENS7_ILi32EEENS7_ILi256EEEEEELi256ENS_6half_tEfNS_4arch4Sm80ELb0ELb0ELb1ELb1ELb1ELb1ELb1ELb0EEENS1_21CollectiveEpilogueFwdINS6_IJS8_SA_S9_EEENS6_IJNS7_ILi1EEESI_SI_EEESC_SE_Li256ELb1ELb1ELb0ELb0EEENS1_19SingleTileSchedulerILb1ELb0ELb1ELi128EEEEEEEEEvNT_6ParamsE:
	.zero		1576


//--------------------- .nv.constant0._ZN7cutlass13device_kernelIN5flash19enable_sm80_to_sm89INS1_16FlashAttnFwdSm80INS1_25CollectiveMainloopFwdSm80ILi8ELi1ELb1EN4cute5tupleIJNS5_1CILi128EEENS7_ILi48EEENS7_ILi256EEEEEELi256ENS_6half_tEfNS_4arch4Sm80ELb0ELb1ELb1ELb0ELb1ELb0ELb1ELb0EEENS1_21CollectiveEpilogueFwdINS6_IJS8_SA_S9_EEENS6_IJNS7_ILi1EEESI_SI_EEESC_SE_Li256ELb0ELb1ELb0ELb0EEENS1_19SingleTileSchedulerILb0ELb0ELb1ELi128EEEEEEEEEvNT_6ParamsE --------------------------
	.section	.nv.constant0._ZN7cutlass13device_kernelIN5flash19enable_sm80_to_sm89INS1_16FlashAttnFwdSm80INS1_25CollectiveMainloopFwdSm80ILi8ELi1ELb1EN4cute5tupleIJNS5_1CILi128EEENS7_ILi48EEENS7_ILi256EEEEEELi256ENS_6half_tEfNS_4arch4Sm80ELb0ELb1ELb1ELb0ELb1ELb0ELb1ELb0EEENS1_21CollectiveEpilogueFwdINS6_IJS8_SA_S9_EEENS6_IJNS7_ILi1EEESI_SI_EEESC_SE_Li256ELb0ELb1ELb0ELb0EEENS1_19SingleTileSchedulerILb0ELb0ELb1ELi128EEEEEEEEEvNT_6ParamsE,"a",@progbits
	.sectionflags	@""
	.align	4
.nv.constant0._ZN7cutlass13device_kernelIN5flash19enable_sm80_to_sm89INS1_16FlashAttnFwdSm80INS1_25CollectiveMainloopFwdSm80ILi8ELi1ELb1EN4cute5tupleIJNS5_1CILi128EEENS7_ILi48EEENS7_ILi256EEEEEELi256ENS_6half_tEfNS_4arch4Sm80ELb0ELb1ELb1ELb0ELb1ELb0ELb1ELb0EEENS1_21CollectiveEpilogueFwdINS6_IJS8_SA_S9_EEENS6_IJNS7_ILi1EEESI_SI_EEESC_SE_Li256ELb0ELb1ELb0ELb0EEENS1_19SingleTileSchedulerILb0ELb0ELb1ELi128EEEEEEEEEvNT_6ParamsE:
	.zero		1576


//--------------------- .nv.constant0._ZN7cutlass13device_kernelIN5flash19enable_sm80_to_sm89INS1_16FlashAttnFwdSm80INS1_25CollectiveMainloopFwdSm80ILi8ELi1ELb1EN4cute5tupleIJNS5_1CILi128EEENS7_ILi48EEENS7_ILi256EEEEEELi256ENS_6half_tEfNS_4arch4Sm80ELb0ELb1ELb1ELb1ELb1ELb0ELb1ELb0EEENS1_21CollectiveEpilogueFwdINS6_IJS8_SA_S9_EEENS6_IJNS7_ILi1EEESI_SI_EEESC_SE_Li256ELb1ELb1ELb0ELb0EEENS1_19SingleTileSchedulerILb1ELb0ELb1ELi128EEEEEEEEEvNT_6ParamsE --------------------------
	.section	.nv.constant0._ZN7cutlass13device_kernelIN5flash19enable_sm80_to_sm89INS1_16FlashAttnFwdSm80INS1_25CollectiveMainloopFwdSm80ILi8ELi1ELb1EN4cute5tupleIJNS5_1CILi128EEENS7_ILi48EEENS7_ILi256EEEEEELi256ENS_6half_tEfNS_4arch4Sm80ELb0ELb1ELb1ELb1ELb1ELb0ELb1ELb0EEENS1_21CollectiveEpilogueFwdINS6_IJS8_SA_S9_EEENS6_IJNS7_ILi1EEESI_SI_EEESC_SE_Li256ELb1ELb1ELb0ELb0EEENS1_19SingleTileSchedulerILb1ELb0ELb1ELi128EEEEEEEEEvNT_6ParamsE,"a",@progbits
	.sectionflags	@""
	.align	4
.nv.constant0._ZN7cutlass13device_kernelIN5flash19enable_sm80_to_sm89INS1_16FlashAttnFwdSm80INS1_25CollectiveMainloopFwdSm80ILi8ELi1ELb1EN4cute5tupleIJNS5_1CILi128EEENS7_ILi48EEENS7_ILi256EEEEEELi256ENS_6half_tEfNS_4arch4Sm80ELb0ELb1ELb1ELb1ELb1ELb0ELb1ELb0EEENS1_21CollectiveEpilogueFwdINS6_IJS8_SA_S9_EEENS6_IJNS7_ILi1EEESI_SI_EEESC_SE_Li256ELb1ELb1ELb0ELb0EEENS1_19SingleTileSchedulerILb1ELb0ELb1ELi128EEEEEEEEEvNT_6ParamsE:
	.zero		1576


//--------------------- .nv.constant0._ZN7cutlass13device_kernelIN5flash19enable_sm80_to_sm89INS1_16FlashAttnFwdSm80INS1_25CollectiveMainloopFwdSm80ILi8ELi1ELb0EN4cute5tupleIJNS5_1CILi128EEENS7_ILi32EEENS7_ILi256EEEEEELi256ENS_6half_tEfNS_4arch4Sm80ELb0ELb1ELb1ELb1ELb1ELb1ELb1ELb0EEENS1_21CollectiveEpilogueFwdINS6_IJS8_SA_S9_EEENS6_IJNS7_ILi1EEESI_SI_EEESC_SE_Li256ELb1ELb1ELb0ELb0EEENS1_19SingleTileSchedulerILb1ELb0ELb1ELi128EEEEEEEEEvNT_6ParamsE --------------------------
	.section	.nv.constant0._ZN7cutlass13device_kernelIN5flash19enable_sm80_to_sm89INS1_16FlashAttnFwdSm80INS1_25CollectiveMainloopFwdSm80ILi8ELi1ELb0EN4cute5tupleIJNS5_1CILi128EEENS7_ILi32EEENS7_ILi256EEEEEELi256ENS_6half_tEfNS_4arch4Sm80ELb0ELb1ELb1ELb1ELb1ELb1ELb1ELb0EEENS1_21CollectiveEpilogueFwdINS6_IJS8_SA_S9_EEENS6_IJNS7_ILi1EEESI_SI_EEESC_SE_Li256ELb1ELb1ELb0ELb0EEENS1_19SingleTileSchedulerILb1ELb0ELb1ELi128EEEEEEEEEvNT_6ParamsE,"a",@progbits
	.sectionflags	@""
	.align	4
.nv.constant0._ZN7cutlass13device_kernelIN5flash19enable_sm80_to_sm89INS1_16FlashAttnFwdSm80INS1_25CollectiveMainloopFwdSm80ILi8ELi1ELb0EN4cute5tupleIJNS5_1CILi128EEENS7_ILi32EEENS7_ILi256EEEEEELi256ENS_6half_tEfNS_4arch4Sm80ELb0ELb1ELb1ELb1ELb1ELb1ELb1ELb0EEENS1_21CollectiveEpilogueFwdINS6_IJS8_SA_S9_EEENS6_IJNS7_ILi1EEESI_SI_EEESC_SE_Li256ELb1ELb1ELb0ELb0EEENS1_19SingleTileSchedulerILb1ELb0ELb1ELi128EEEEEEEEEvNT_6ParamsE:
	.zero		1576


//--------------------- .nv.constant0._ZN7cutlass13device_kernelIN5flash19enable_sm80_to_sm89INS1_16FlashAttnFwdSm80INS1_25CollectiveMainloopFwdSm80ILi8ELi1ELb1EN4cute5tupleIJNS5_1CILi128EEENS7_ILi64EEENS7_ILi256EEEEEELi256ENS_6half_tEfNS_4arch4Sm80ELb1ELb0ELb1ELb0ELb1ELb0ELb1ELb0EEENS1_21CollectiveEpilogueFwdINS6_IJS8_SA_S9_EEENS6_IJNS7_ILi1EEESI_SI_EEESC_SE_Li256ELb0ELb1ELb0ELb0EEENS1_30DynamicPersistentTileSchedulerILi256ELi256ELb0ELb1ELb0EEEEEEEEEvNT_6ParamsE --------------------------
	.section	.nv.constant0._ZN7cutlass13device_kernelIN5flash19enable_sm80_to_sm89INS1_16FlashAttnFwdSm80INS1_25CollectiveMainloopFwdSm80ILi8ELi1ELb1EN4cute5tupleIJNS5_1CILi128EEENS7_ILi64EEENS7_ILi256EEEEEELi256ENS_6half_tEfNS_4arch4Sm80ELb1ELb0ELb1ELb0ELb1ELb0ELb1ELb0EEENS1_21CollectiveEpilogueFwdINS6_IJS8_SA_S9_EEENS6_IJNS7_ILi1EEESI_SI_EEESC_SE_Li256ELb0ELb1ELb0ELb0EEENS1_30DynamicPersistentTileSchedulerILi256ELi256ELb0ELb1ELb0EEEEEEEEEvNT_6ParamsE,"a",@progbits
	.sectionflags	@""
	.align	4
.nv.constant0._ZN7cutlass13device_kernelIN5flash19enable_sm80_to_sm89INS1_16FlashAttnFwdSm80INS1_25CollectiveMainloopFwdSm80ILi8ELi1ELb1EN4cute5tupleIJNS5_1CILi128EEENS7_ILi64EEENS7_ILi256EEEEEELi256ENS_6half_tEfNS_4arch4Sm80ELb1ELb0ELb1ELb0ELb1ELb0ELb1ELb0EEENS1_21CollectiveEpilogueFwdINS6_IJS8_SA_S9_EEENS6_IJNS7_ILi1EEESI_SI_EEESC_SE_Li256ELb0ELb1ELb0ELb0EEENS1_30DynamicPersistentTileSchedulerILi256ELi256ELb0ELb1ELb0EEEEEEEEEvNT_6ParamsE:
	.zero		1592


//--------------------- .nv.constant0._ZN7cutlass13device_kernelIN5flash19enable_sm80_to_sm89INS1_16FlashAttnFwdSm80INS1_25CollectiveMainloopFwdSm80ILi8ELi1ELb1EN4cute5tupleIJNS5_1CILi128EEENS7_ILi64EEENS7_ILi256EEEEEELi256ENS_6half_tEfNS_4arch4Sm80ELb1ELb0ELb1ELb1ELb1ELb0ELb1ELb0EEENS1_21CollectiveEpilogueFwdINS6_IJS8_SA_S9_EEENS6_IJNS7_ILi1EEESI_SI_EEESC_SE_Li256ELb1ELb1ELb0ELb0EEENS1_19SingleTileSchedulerILb1ELb0ELb1ELi128EEEEEEEEEvNT_6ParamsE --------------------------
	.section	.nv.constant0._ZN7cutlass13device_kernelIN5flash19enable_sm80_to_sm89INS1_16FlashAttnFwdSm80INS1_25CollectiveMainloopFwdSm80ILi8ELi1ELb1EN4cute5tupleIJNS5_1CILi128EEENS7_ILi64EEENS7_ILi256EEEEEELi256ENS_6half_tEfNS_4arch4Sm80ELb1ELb0ELb1ELb1ELb1ELb0ELb1ELb0EEENS1_21CollectiveEpilogueFwdINS6_IJS8_SA_S9_EEENS6_IJNS7_ILi1EEESI_SI_EEESC_SE_Li256ELb1ELb1ELb0ELb0EEENS1_19SingleTileSchedulerILb1ELb0ELb1ELi128EEEEEEEEEvNT_6ParamsE,"a",@progbits
	.sectionflags	@""
	.align	4
.nv.constant0._ZN7cutlass13device_kernelIN5flash19enable_sm80_to_sm89INS1_16FlashAttnFwdSm80INS1_25CollectiveMainloopFwdSm80ILi8ELi1ELb1EN4cute5tupleIJNS5_1CILi128EEENS7_ILi64EEENS7_ILi256EEEEEELi256ENS_6half_tEfNS_4arch4Sm80ELb1ELb0ELb1ELb1ELb1ELb0ELb1ELb0EEENS1_21CollectiveEpilogueFwdINS6_IJS8_SA_S9_EEENS6_IJNS7_ILi1EEESI_SI_EEESC_SE_Li256ELb1ELb1ELb0ELb0EEENS1_19SingleTileSchedulerILb1ELb0ELb1ELi128EEEEEEEEEvNT_6ParamsE:
	.zero		1576


//--------------------- .nv.constant0._ZN7cutlass13device_kernelIN5flash19enable_sm80_to_sm89INS1_16FlashAttnFwdSm80INS1_25CollectiveMainloopFwdSm80ILi8ELi1ELb0EN4cute5tupleIJNS5_1CILi128EEENS7_ILi32EEENS7_ILi256EEEEEELi256ENS_6half_tEfNS_4arch4Sm80ELb1ELb0ELb1ELb1ELb1ELb1ELb1ELb0EEENS1_21CollectiveEpilogueFwdINS6_IJS8_SA_S9_EEENS6_IJNS7_ILi1EEESI_SI_EEESC_SE_Li256ELb1ELb1ELb0ELb0EEENS1_19SingleTileSchedulerILb1ELb0ELb1ELi128EEEEEEEEEvNT_6ParamsE --------------------------
	.section	.nv.constant0._ZN7cutlass13device_kernelIN5flash19enable_sm80_to_sm89INS1_16FlashAttnFwdSm80INS1_25CollectiveMainloopFwdSm80ILi8ELi1ELb0EN4cute5tupleIJNS5_1CILi128EEENS7_ILi32EEENS7_ILi256EEEEEELi256ENS_6half_tEfNS_4arch4Sm80ELb1ELb0ELb1ELb1ELb1ELb1ELb1ELb0EEENS1_21CollectiveEpilogueFwdINS6_IJS8_SA_S9_EEENS6_IJNS7_ILi1EEESI_SI_EEESC_SE_Li256ELb1ELb1ELb0ELb0EEENS1_19SingleTileSchedulerILb1ELb0ELb1ELi128EEEEEEEEEvNT_6ParamsE,"a",@progbits
	.sectionflags	@""
	.align	4
.nv.constant0._ZN7cutlass13device_kernelIN5flash19enable_sm80_to_sm89INS1_16FlashAttnFwdSm80INS1_25CollectiveMainloopFwdSm80ILi8ELi1ELb0EN4cute5tupleIJNS5_1CILi128EEENS7_ILi32EEENS7_ILi256EEEEEELi256ENS_6half_tEfNS_4arch4Sm80ELb1ELb0ELb1ELb1ELb1ELb1ELb1ELb0EEENS1_21CollectiveEpilogueFwdINS6_IJS8_SA_S9_EEENS6_IJNS7_ILi1EEESI_SI_EEESC_SE_Li256ELb1ELb1ELb0ELb0EEENS1_19SingleTileSchedulerILb1ELb0ELb1ELi128EEEEEEEEEvNT_6ParamsE:
	.zero		1576


//--------------------- .nv.constant0._ZN7cutlass13device_kernelIN5flash19enable_sm80_to_sm89INS1_16FlashAttnFwdSm80INS1_25CollectiveMainloopFwdSm80ILi8ELi1ELb0EN4cute5tupleIJNS5_1CILi128EEENS7_ILi96EEENS7_ILi256EEEEEELi256ENS_6half_tEfNS_4arch4Sm80ELb0ELb0ELb1ELb0ELb1ELb0ELb1ELb0EEENS1_21CollectiveEpilogueFwdINS6_IJS8_SA_S9_EEENS6_IJNS7_ILi1EEESI_SI_EEESC_SE_Li256ELb0ELb1ELb0ELb0EEENS1_19SingleTileSchedulerILb0ELb0ELb1ELi128EEEEEEEEEvNT_6ParamsE --------------------------
	.section	.nv.constant0._ZN7cutlass13device_kernelIN5flash19enable_sm80_to_sm89INS1_16FlashAttnFwdSm80INS1_25CollectiveMainloopFwdSm80ILi8ELi1ELb0EN4cute5tupleIJNS5_1CILi128EEENS7_ILi96EEENS7_ILi256EEEEEELi256ENS_6half_tEfNS_4arch4Sm80ELb0ELb0ELb1ELb0ELb1ELb0ELb1ELb0EEENS1_21CollectiveEpilogueFwdINS6_IJS8_SA_S9_EEENS6_IJNS7_ILi1EEESI_SI_EEESC_SE_Li256ELb0ELb1ELb0ELb0EEENS1_19SingleTileSchedulerILb0ELb0ELb1ELi128EEEEEEEEEvNT_6ParamsE,"a",@progbits
	.sectionflags	@""
	.align	4
.nv.constant0._ZN7cutlass13device_kernelIN5flash19enable_sm80_to_sm89INS1_16FlashAttnFwdSm80INS1_25CollectiveMainloopFwdSm80ILi8ELi1ELb0EN4cute5tupleIJNS5_1CILi128EEENS7_ILi96EEENS7_ILi256EEEEEELi256ENS_6half_tEfNS_4arch4Sm80ELb0ELb0ELb1ELb0ELb1ELb0ELb1ELb0EEENS1_21CollectiveEpilogueFwdINS6_IJS8_SA_S9_EEENS6_IJNS7_ILi1EEESI_SI_EEESC_SE_Li256ELb0ELb1ELb0ELb0EEENS1_19SingleTileSchedulerILb0ELb0ELb1ELi128EEEEEEEEEvNT_6ParamsE:
	.zero		1576


//--------------------- .nv.constant0._ZN7cutlass13device_kernelIN5flash19enable_sm80_to_sm89INS1_16FlashAttnFwdSm80INS1_25CollectiveMainloopFwdSm80ILi8ELi1ELb0EN4cute5tupleIJNS5_1CILi128EEENS7_ILi96EEENS7_ILi256EEEEEELi256ENS_6half_tEfNS_4arch4Sm80ELb0ELb0ELb1ELb1ELb1ELb0ELb1ELb0EEENS1_21CollectiveEpilogueFwdINS6_IJS8_SA_S9_EEENS6_IJNS7_ILi1EEESI_SI_EEESC_SE_Li256ELb1ELb1ELb0ELb0EEENS1_19SingleTileSchedulerILb1ELb0ELb1ELi128EEEEEEEEEvNT_6ParamsE --------------------------
	.section	.nv.constant0._ZN7cutlass13device_kernelIN5flash19enable_sm80_to_sm89INS1_16FlashAttnFwdSm80INS1_25CollectiveMainloopFwdSm80ILi8ELi1ELb0EN4cute5tupleIJNS5_1CILi128EEENS7_ILi96EEENS7_ILi256EEEEEELi256ENS_6half_tEfNS_4arch4Sm80ELb0ELb0ELb1ELb1ELb1ELb0ELb1ELb0EEENS1_21CollectiveEpilogueFwdINS6_IJS8_SA_S9_EEENS6_IJNS7_ILi1EEESI_SI_EEESC_SE_Li256ELb1ELb1ELb0ELb0EEENS1_19SingleTileSchedulerILb1ELb0ELb1ELi128EEEEEEEEEvNT_6ParamsE,"a",@progbits
	.sectionflags	@""
	.align	4
.nv.constant0._ZN7cutlass13device_kernelIN5flash19enable_sm80_to_sm89INS1_16FlashAttnFwdSm80INS1_25CollectiveMainloopFwdSm80ILi8ELi1ELb0EN4cute5tupleIJNS5_1CILi128EEENS7_ILi96EEENS7_ILi256EEEEEELi256ENS_6half_tEfNS_4arch4Sm80ELb0ELb0ELb1ELb1ELb1ELb0ELb1ELb0EEENS1_21CollectiveEpilogueFwdINS6_IJS8_SA_S9_EEENS6_IJNS7_ILi1EEESI_SI_EEESC_SE_Li256ELb1ELb1ELb0ELb0EEENS1_19SingleTileSchedulerILb1ELb0ELb1ELi128EEEEEEEEEvNT_6ParamsE:
	.zero		1576


//--------------------- .nv.constant0._ZN7cutlass13device_kernelIN5flash19enable_sm80_to_sm89INS1_16FlashAttnFwdSm80INS1_25CollectiveMainloopFwdSm80ILi8ELi1ELb0EN4cute5tupleIJNS5_1CILi128EEENS7_ILi48EEENS7_ILi256EEEEEELi256ENS_6half_tEfNS_4arch4Sm80ELb0ELb0ELb1ELb1ELb1ELb1ELb1ELb0EEENS1_21CollectiveEpilogueFwdINS6_IJS8_SA_S9_EEENS6_IJNS7_ILi1EEESI_SI_EEESC_SE_Li256ELb1ELb1ELb0ELb0EEENS1_19SingleTileSchedulerILb1ELb0ELb1ELi128EEEEEEEEEvNT_6ParamsE --------------------------
	.section	.nv.constant0._ZN7cutlass13device_kernelIN5flash19enable_sm80_to_sm89INS1_16FlashAttnFwdSm80INS1_25CollectiveMainloopFwdSm80ILi8ELi1ELb0EN4cute5tupleIJNS5_1CILi128EEENS7_ILi48EEENS7_ILi256EEEEEELi256ENS_6half_tEfNS_4arch4Sm80ELb0ELb0ELb1ELb1ELb1ELb1ELb1ELb0EEENS1_21CollectiveEpilogueFwdINS6_IJS8_SA_S9_EEENS6_IJNS7_ILi1EEESI_SI_EEESC_SE_Li256ELb1ELb1ELb0ELb0EEENS1_19SingleTileSchedulerILb1ELb0ELb1ELi128EEEEEEEEEvNT_6ParamsE,"a",@progbits
	.sectionflags	@""
	.align	4
.nv.constant0._ZN7cutlass13device_kernelIN5flash19enable_sm80_to_sm89INS1_16FlashAttnFwdSm80INS1_25CollectiveMainloopFwdSm80ILi8ELi1ELb0EN4cute5tupleIJNS5_1CILi128EEENS7_ILi48EEENS7_ILi256EEEEEELi256ENS_6half_tEfNS_4arch4Sm80ELb0ELb0ELb1ELb1ELb1ELb1ELb1ELb0EEENS1_21CollectiveEpilogueFwdINS6_IJS8_SA_S9_EEENS6_IJNS7_ILi1EEESI_SI_EEESC_SE_Li256ELb1ELb1ELb0ELb0EEENS1_19SingleTileSchedulerILb1ELb0ELb1ELi128EEEEEEEEEvNT_6ParamsE:
	.zero		1576


//--------------------- .nv.constant0._ZN7cutlass13device_kernelIN5flash19enable_sm80_to_sm89INS1_16FlashAttnFwdSm80INS1_25CollectiveMainloopFwdSm80ILi8ELi1ELb0EN4cute5tupleIJNS5_1CILi128EEENS7_ILi64EEENS7_ILi256EEEEEELi256ENS_6half_tEfNS_4arch4Sm80ELb0ELb1ELb1ELb0ELb1ELb0ELb1ELb0EEENS1_21CollectiveEpilogueFwdINS6_IJS8_SA_S9_EEENS6_IJNS7_ILi1EEESI_SI_EEESC_SE_Li256ELb0ELb1ELb0ELb0EEENS1_19SingleTileSchedulerILb0ELb0ELb1ELi128EEEEEEEEEvNT_6ParamsE --------------------------
	.section	.nv.constant0._ZN7cutlass13device_kernelIN5flash19enable_sm80_to_sm89INS1_16FlashAttnFwdSm80INS1_25CollectiveMainloopFwdSm80ILi8ELi1ELb0EN4cute5tupleIJNS5_1CILi128EEENS7_ILi64EEENS7_ILi256EEEEEELi256ENS_6half_tEfNS_4arch4Sm80ELb0ELb1ELb1ELb0ELb1ELb0ELb1ELb0EEENS1_21CollectiveEpilogueFwdINS6_IJS8_SA_S9_EEENS6_IJNS7_ILi1EEESI_SI_EEESC_SE_Li256ELb0ELb1ELb0ELb0EEENS1_19SingleTileSchedulerILb0ELb0ELb1ELi128EEEEEEEEEvNT_6ParamsE,"a",@progbits
	.sectionflags	@""
	.align	4
.nv.constant0._ZN7cutlass13device_kernelIN5flash19enable_sm80_to_sm89INS1_16FlashAttnFwdSm80INS1_25CollectiveMainloopFwdSm80ILi8ELi1ELb0EN4cute5tupleIJNS5_1CILi128EEENS7_ILi64EEENS7_ILi256EEEEEELi256ENS_6half_tEfNS_4arch4Sm80ELb0ELb1ELb1ELb0ELb1ELb0ELb1ELb0EEENS1_21CollectiveEpilogueFwdINS6_IJS8_SA_S9_EEENS6_IJNS7_ILi1EEESI_SI_EEESC_SE_Li256ELb0ELb1ELb0ELb0EEENS1_19SingleTileSchedulerILb0ELb0ELb1ELi128EEEEEEEEEvNT_6ParamsE:
	.zero		1576


//--------------------- .nv.constant0._ZN7cutlass13device_kernelIN5flash19enable_sm80_to_sm89INS1_16FlashAttnFwdSm80INS1_25CollectiveMainloopFwdSm80ILi8ELi1ELb0EN4cute5tupleIJNS5_1CILi128EEENS7_ILi64EEENS7_ILi256EEEEEELi256ENS_6half_tEfNS_4arch4Sm80ELb0ELb1ELb1ELb1ELb1ELb0ELb1ELb0EEENS1_21CollectiveEpilogueFwdINS6_IJS8_SA_S9_EEENS6_IJNS7_ILi1EEESI_SI_EEESC_SE_Li256ELb1ELb1ELb0ELb0EEENS1_19SingleTileSchedulerILb1ELb0ELb1ELi128EEEEEEEEEvNT_6ParamsE --------------------------
	.section	.nv.constant0._ZN7cutlass13device_kernelIN5flash19enable_sm80_to_sm89INS1_16FlashAttnFwdSm80INS1_25CollectiveMainloopFwdSm80ILi8ELi1ELb0EN4cute5tupleIJNS5_1CILi128EEENS7_ILi64EEENS7_ILi256EEEEEELi256ENS_6half_tEfNS_4arch4Sm80ELb0ELb1ELb1ELb1ELb1ELb0ELb1ELb0EEENS1_21CollectiveEpilogueFwdINS6_IJS8_SA_S9_EEENS6_IJNS7_ILi1EEESI_SI_EEESC_SE_Li256ELb1ELb1ELb0ELb0EEENS1_19SingleTileSchedulerILb1ELb0ELb1ELi128EEEEEEEEEvNT_6ParamsE,"a",@progbits
	.sectionflags	@""
	.align	4
.nv.constant0._ZN7cutlass13device_kernelIN5flash19enable_sm80_to_sm89INS1_16FlashAttnFwdSm80INS1_25CollectiveMainloopFwdSm80ILi8ELi1ELb0EN4cute5tupleIJNS5_1CILi128EEENS7_ILi64EEENS7_ILi256EEEEEELi256ENS_6half_tEfNS_4arch4Sm80ELb0ELb1ELb1ELb1ELb1ELb0ELb1ELb0EEENS1_21CollectiveEpilogueFwdINS6_IJS8_SA_S9_EEENS6_IJNS7_ILi1EEESI_SI_EEESC_SE_Li256ELb1ELb1ELb0ELb0EEENS1_19SingleTileSchedulerILb1ELb0ELb1ELi128EEEEEEEEEvNT_6ParamsE:
	.zero		1576


//--------------------- .nv.constant0._ZN7cutlass13device_kernelIN5flash19enable_sm80_to_sm89INS1_16FlashAttnFwdSm80INS1_25CollectiveMainloopFwdSm80ILi8ELi1ELb0EN4cute5tupleIJNS5_1CILi128EEENS7_ILi48EEENS7_ILi256EEEEEELi256ENS_6half_tEfNS_4arch4Sm80ELb0ELb1ELb1ELb1ELb1ELb1ELb1ELb0EEENS1_21CollectiveEpilogueFwdINS6_IJS8_SA_S9_EEENS6_IJNS7_ILi1EEESI_SI_EEESC_SE_Li256ELb1ELb1ELb0ELb0EEENS1_19SingleTileSchedulerILb1ELb0ELb1ELi128EEEEEEEEEvNT_6ParamsE --------------------------
	.section	.nv.constant0._ZN7cutlass13device_kernelIN5flash19enable_sm80_to_sm89INS1_16FlashAttnFwdSm80INS1_25CollectiveMainloopFwdSm80ILi8ELi1ELb0EN4cute5tupleIJNS5_1CILi128EEENS7_ILi48EEENS7_ILi256EEEEEELi256ENS_6half_tEfNS_4arch4Sm80ELb0ELb1ELb1ELb1ELb1ELb1ELb1ELb0EEENS1_21CollectiveEpilogueFwdINS6_IJS8_SA_S9_EEENS6_IJNS7_ILi1EEESI_SI_EEESC_SE_Li256ELb1ELb1ELb0ELb0EEENS1_19SingleTileSchedulerILb1ELb0ELb1ELi128EEEEEEEEEvNT_6ParamsE,"a",@progbits
	.sectionflags	@""
	.align	4
.nv.constant0._ZN7cutlass13device_kernelIN5flash19enable_sm80_to_sm89INS1_16FlashAttnFwdSm80INS1_25CollectiveMainloopFwdSm80ILi8ELi1ELb0EN4cute5tupleIJNS5_1CILi128EEENS7_ILi48EEENS7_ILi256EEEEEELi256ENS_6half_tEfNS_4arch4Sm80ELb0ELb1ELb1ELb1ELb1ELb1ELb1ELb0EEENS1_21CollectiveEpilogueFwdINS6_IJS8_SA_S9_EEENS6_IJNS7_ILi1EEESI_SI_EEESC_SE_Li256ELb1ELb1ELb0ELb0EEENS1_19SingleTileSchedulerILb1ELb0ELb1ELi128EEEEEEEEEvNT_6ParamsE:
	.zero		1576


//--------------------- .nv.constant0._ZN7cutlass13device_kernelIN5flash19enable_sm80_to_sm89INS1_16FlashAttnFwdSm80INS1_25CollectiveMainloopFwdSm80ILi8ELi1ELb0EN4cute5tupleIJNS5_1CILi128EEENS7_ILi96EEENS7_ILi256EEEEEELi256ENS_6half_tEfNS_4arch4Sm80ELb1ELb0ELb1ELb0ELb1ELb0ELb1ELb0EEENS1_21CollectiveEpilogueFwdINS6_IJS8_SA_S9_EEENS6_IJNS7_ILi1EEESI_SI_EEESC_SE_Li256ELb0ELb1ELb0ELb0EEENS1_30DynamicPersistentTileSchedulerILi256ELi256ELb0ELb1ELb0EEEEEEEEEvNT_6ParamsE --------------------------
	.section	.nv.constant0._ZN7cutlass13device_kernelIN5flash19enable_sm80_to_sm89INS1_16FlashAttnFwdSm80INS1_25CollectiveMainloopFwdSm80ILi8ELi1ELb0EN4cute5tupleIJNS5_1CILi128EEENS7_ILi96EEENS7_ILi256EEEEEELi256ENS_6half_tEfNS_4arch4Sm80ELb1ELb0ELb1ELb0ELb1ELb0ELb1ELb0EEENS1_21CollectiveEpilogueFwdINS6_IJS8_SA_S9_EEENS6_IJNS7_ILi1EEESI_SI_EEESC_SE_Li256ELb0ELb1ELb0ELb0EEENS1_30DynamicPersistentTileSchedulerILi256ELi256ELb0ELb1ELb0EEEEEEEEEvNT_6ParamsE,"a",@progbits
	.sectionflags	@""
	.align	4
.nv.constant0._ZN7cutlass13device_kernelIN5flash19enable_sm80_to_sm89INS1_16FlashAttnFwdSm80INS1_25CollectiveMainloopFwdSm80ILi8ELi1ELb0EN4cute5tupleIJNS5_1CILi128EEENS7_ILi96EEENS7_ILi256EEEEEELi256ENS_6half_tEfNS_4arch4Sm80ELb1ELb0ELb1ELb0ELb1ELb0ELb1ELb0EEENS1_21CollectiveEpilogueFwdINS6_IJS8_SA_S9_EEENS6_IJNS7_ILi1EEESI_SI_EEESC_SE_Li256ELb0ELb1ELb0ELb0EEENS1_30DynamicPersistentTileSchedulerILi256ELi256ELb0ELb1ELb0EEEEEEEEEvNT_6ParamsE:
	.zero		1592


//--------------------- .nv.constant0._ZN7cutlass13device_kernelIN5flash19enable_sm80_to_sm89INS1_16FlashAttnFwdSm80INS1_25CollectiveMainloopFwdSm80ILi8ELi1ELb0EN4cute5tupleIJNS5_1CILi128EEENS7_ILi96EEENS7_ILi256EEEEEELi256ENS_6half_tEfNS_4arch4Sm80ELb1ELb0ELb1ELb1ELb1ELb0ELb1ELb0EEENS1_21CollectiveEpilogueFwdINS6_IJS8_SA_S9_EEENS6_IJNS7_ILi1EEESI_SI_EEESC_SE_Li256ELb1ELb1ELb0ELb0EEENS1_19SingleTileSchedulerILb1ELb0ELb1ELi128EEEEEEEEEvNT_6ParamsE --------------------------
	.section	.nv.constant0._ZN7cutlass13device_kernelIN5flash19enable_sm80_to_sm89INS1_16FlashAttnFwdSm80INS1_25CollectiveMainloopFwdSm80ILi8ELi1ELb0EN4cute5tupleIJNS5_1CILi128EEENS7_ILi96EEENS7_ILi256EEEEEELi256ENS_6half_tEfNS_4arch4Sm80ELb1ELb0ELb1ELb1ELb1ELb0ELb1ELb0EEENS1_21CollectiveEpilogueFwdINS6_IJS8_SA_S9_EEENS6_IJNS7_ILi1EEESI_SI_EEESC_SE_Li256ELb1ELb1ELb0ELb0EEENS1_19SingleTileSchedulerILb1ELb0ELb1ELi128EEEEEEEEEvNT_6ParamsE,"a",@progbits
	.sectionflags	@""
	.align	4
.nv.constant0._ZN7cutlass13device_kernelIN5flash19enable_sm80_to_sm89INS1_16FlashAttnFwdSm80INS1_25CollectiveMainloopFwdSm80ILi8ELi1ELb0EN4cute5tupleIJNS5_1CILi128EEENS7_ILi96EEENS7_ILi256EEEEEELi256ENS_6half_tEfNS_4arch4Sm80ELb1ELb0ELb1ELb1ELb1ELb0ELb1ELb0EEENS1_21CollectiveEpilogueFwdINS6_IJS8_SA_S9_EEENS6_IJNS7_ILi1EEESI_SI_EEESC_SE_Li256ELb1ELb1ELb0ELb0EEENS1_19SingleTileSchedulerILb1ELb0ELb1ELi128EEEEEEEEEvNT_6ParamsE:
	.zero		1576


//--------------------- .nv.constant0._ZN7cutlass13device_kernelIN5flash19enable_sm80_to_sm89INS1_16FlashAttnFwdSm80INS1_25CollectiveMainloopFwdSm80ILi8ELi1ELb0EN4cute5tupleIJNS5_1CILi128EEENS7_ILi48EEENS7_ILi256EEEEEELi256ENS_6half_tEfNS_4arch4Sm80ELb1ELb0ELb1ELb1ELb1ELb1ELb1ELb0EEENS1_21CollectiveEpilogueFwdINS6_IJS8_SA_S9_EEENS6_IJNS7_ILi1EEESI_SI_EEESC_SE_Li256ELb1ELb1ELb0ELb0EEENS1_19SingleTileSchedulerILb1ELb0ELb1ELi128EEEEEEEEEvNT_6ParamsE --------------------------
	.section	.nv.constant0._ZN7cutlass13device_kernelIN5flash19enable_sm80_to_sm89INS1_16FlashAttnFwdSm80INS1_25CollectiveMainloopFwdSm80ILi8ELi1ELb0EN4cute5tupleIJNS5_1CILi128EEENS7_ILi48EEENS7_ILi256EEEEEELi256ENS_6half_tEfNS_4arch4Sm80ELb1ELb0ELb1ELb1ELb1ELb1ELb1ELb0EEENS1_21CollectiveEpilogueFwdINS6_IJS8_SA_S9_EEENS6_IJNS7_ILi1EEESI_SI_EEESC_SE_Li256ELb1ELb1ELb0ELb0EEENS1_19SingleTileSchedulerILb1ELb0ELb1ELi128EEEEEEEEEvNT_6ParamsE,"a",@progbits
	.sectionflags	@""
	.align	4
.nv.constant0._ZN7cutlass13device_kernelIN5flash19enable_sm80_to_sm89INS1_16FlashAttnFwdSm80INS1_25CollectiveMainloopFwdSm80ILi8ELi1ELb0EN4cute5tupleIJNS5_1CILi128EEENS7_ILi48EEENS7_ILi256EEEEEELi256ENS_6half_tEfNS_4arch4Sm80ELb1ELb0ELb1ELb1ELb1ELb1ELb1ELb0EEENS1_21CollectiveEpilogueFwdINS6_IJS8_SA_S9_EEENS6_IJNS7_ILi1EEESI_SI_EEESC_SE_Li256ELb1ELb1ELb0ELb0EEENS1_19SingleTileSchedulerILb1ELb0ELb1ELi128EEEEEEEEEvNT_6ParamsE:
	.zero		1576


//--------------------- SYMBOLS --------------------------

	.type		.nv.reservedSmem.offset0,@object
	.size		.nv.reservedSmem.offset0,0x4
